//
// Generated by NVIDIA NVVM Compiler
//
// Compiler Build ID: CL-36424714
// Cuda compilation tools, release 13.0, V13.0.88
// Based on NVVM 20.0.0
//

.version 9.0
.target sm_100
.address_size 64

	// .globl	_Z19GPU_naive_MatrixMulPdS_S_i
// _ZZ19GPU_block_MatrixMulPdS_S_iE1A has been demoted
// _ZZ19GPU_block_MatrixMulPdS_S_iE1B has been demoted
// _ZZ20matrixMultiplySharedPdS_S_iiiiiiE7sharedM has been demoted
// _ZZ20matrixMultiplySharedPdS_S_iiiiiiE7sharedN has been demoted

.visible .entry _Z19GPU_naive_MatrixMulPdS_S_i(
	.param .u64 .ptr .align 1 _Z19GPU_naive_MatrixMulPdS_S_i_param_0,
	.param .u64 .ptr .align 1 _Z19GPU_naive_MatrixMulPdS_S_i_param_1,
	.param .u64 .ptr .align 1 _Z19GPU_naive_MatrixMulPdS_S_i_param_2,
	.param .u32 _Z19GPU_naive_MatrixMulPdS_S_i_param_3
)
{
	.reg .pred 	%p<10>;
	.reg .b32 	%r<81>;
	.reg .b64 	%rd<47>;
	.reg .b64 	%fd<67>;

	ld.param.u64 	%rd4, [_Z19GPU_naive_MatrixMulPdS_S_i_param_0];
	ld.param.u64 	%rd5, [_Z19GPU_naive_MatrixMulPdS_S_i_param_1];
	ld.param.u64 	%rd3, [_Z19GPU_naive_MatrixMulPdS_S_i_param_2];
	ld.param.u32 	%r44, [_Z19GPU_naive_MatrixMulPdS_S_i_param_3];
	cvta.to.global.u64 	%rd1, %rd5;
	cvta.to.global.u64 	%rd2, %rd4;
	mov.u32 	%r45, %ctaid.x;
	mov.u32 	%r46, %ntid.x;
	mov.u32 	%r47, %tid.x;
	mad.lo.s32 	%r1, %r45, %r46, %r47;
	mov.u32 	%r48, %ctaid.y;
	mov.u32 	%r49, %ntid.y;
	mul.lo.s32 	%r2, %r48, %r49;
	mov.u32 	%r3, %tid.y;
	add.s32 	%r50, %r2, %r3;
	max.s32 	%r51, %r1, %r50;
	setp.ge.s32 	%p1, %r51, %r44;
	@%p1 bra 	$L__BB0_13;
	mul.lo.s32 	%r5, %r44, %r1;
	and.b32  	%r6, %r44, 7;
	setp.lt.u32 	%p2, %r44, 8;
	mov.f64 	%fd66, 0d0000000000000000;
	mov.b32 	%r79, 0;
	@%p2 bra 	$L__BB0_4;
	and.b32  	%r79, %r44, 2147483640;
	neg.s32 	%r77, %r79;
	add.s32 	%r53, %r3, %r44;
	add.s32 	%r76, %r53, %r2;
	shl.b32 	%r10, %r44, 3;
	shl.b32 	%r54, %r44, 1;
	add.s32 	%r75, %r50, %r54;
	mad.lo.s32 	%r74, %r44, 3, %r50;
	shl.b32 	%r55, %r44, 2;
	add.s32 	%r73, %r50, %r55;
	mad.lo.s32 	%r72, %r44, 5, %r50;
	mad.lo.s32 	%r71, %r44, 6, %r50;
	mad.lo.s32 	%r70, %r44, 7, %r50;
	mov.f64 	%fd66, 0d0000000000000000;
	mov.u32 	%r68, %r5;
	mov.u32 	%r69, %r50;
$L__BB0_3:
	.pragma "nounroll";
	mul.wide.s32 	%rd6, %r68, 8;
	add.s64 	%rd7, %rd2, %rd6;
	ld.global.f64 	%fd16, [%rd7];
	mul.wide.u32 	%rd8, %r69, 8;
	add.s64 	%rd9, %rd1, %rd8;
	ld.global.f64 	%fd17, [%rd9];
	fma.rn.f64 	%fd18, %fd16, %fd17, %fd66;
	ld.global.f64 	%fd19, [%rd7+8];
	mul.wide.u32 	%rd10, %r76, 8;
	add.s64 	%rd11, %rd1, %rd10;
	ld.global.f64 	%fd20, [%rd11];
	fma.rn.f64 	%fd21, %fd19, %fd20, %fd18;
	ld.global.f64 	%fd22, [%rd7+16];
	mul.wide.u32 	%rd12, %r75, 8;
	add.s64 	%rd13, %rd1, %rd12;
	ld.global.f64 	%fd23, [%rd13];
	fma.rn.f64 	%fd24, %fd22, %fd23, %fd21;
	ld.global.f64 	%fd25, [%rd7+24];
	mul.wide.u32 	%rd14, %r74, 8;
	add.s64 	%rd15, %rd1, %rd14;
	ld.global.f64 	%fd26, [%rd15];
	fma.rn.f64 	%fd27, %fd25, %fd26, %fd24;
	ld.global.f64 	%fd28, [%rd7+32];
	mul.wide.u32 	%rd16, %r73, 8;
	add.s64 	%rd17, %rd1, %rd16;
	ld.global.f64 	%fd29, [%rd17];
	fma.rn.f64 	%fd30, %fd28, %fd29, %fd27;
	ld.global.f64 	%fd31, [%rd7+40];
	mul.wide.u32 	%rd18, %r72, 8;
	add.s64 	%rd19, %rd1, %rd18;
	ld.global.f64 	%fd32, [%rd19];
	fma.rn.f64 	%fd33, %fd31, %fd32, %fd30;
	ld.global.f64 	%fd34, [%rd7+48];
	mul.wide.u32 	%rd20, %r71, 8;
	add.s64 	%rd21, %rd1, %rd20;
	ld.global.f64 	%fd35, [%rd21];
	fma.rn.f64 	%fd36, %fd34, %fd35, %fd33;
	ld.global.f64 	%fd37, [%rd7+56];
	mul.wide.u32 	%rd22, %r70, 8;
	add.s64 	%rd23, %rd1, %rd22;
	ld.global.f64 	%fd38, [%rd23];
	fma.rn.f64 	%fd66, %fd37, %fd38, %fd36;
	add.s32 	%r77, %r77, 8;
	add.s32 	%r76, %r76, %r10;
	add.s32 	%r75, %r75, %r10;
	add.s32 	%r74, %r74, %r10;
	add.s32 	%r73, %r73, %r10;
	add.s32 	%r72, %r72, %r10;
	add.s32 	%r71, %r71, %r10;
	add.s32 	%r70, %r70, %r10;
	add.s32 	%r69, %r69, %r10;
	add.s32 	%r68, %r68, 8;
	setp.ne.s32 	%p3, %r77, 0;
	@%p3 bra 	$L__BB0_3;
$L__BB0_4:
	setp.eq.s32 	%p4, %r6, 0;
	@%p4 bra 	$L__BB0_12;
	and.b32  	%r38, %r44, 3;
	setp.lt.u32 	%p5, %r6, 4;
	@%p5 bra 	$L__BB0_7;
	add.s32 	%r56, %r79, %r5;
	mul.wide.s32 	%rd24, %r56, 8;
	add.s64 	%rd25, %rd2, %rd24;
	ld.global.f64 	%fd40, [%rd25];
	mad.lo.s32 	%r57, %r79, %r44, %r50;
	mul.wide.u32 	%rd26, %r57, 8;
	add.s64 	%rd27, %rd1, %rd26;
	ld.global.f64 	%fd41, [%rd27];
	fma.rn.f64 	%fd42, %fd40, %fd41, %fd66;
	ld.global.f64 	%fd43, [%rd25+8];
	add.s32 	%r58, %r57, %r44;
	mul.wide.u32 	%rd28, %r58, 8;
	add.s64 	%rd29, %rd1, %rd28;
	ld.global.f64 	%fd44, [%rd29];
	fma.rn.f64 	%fd45, %fd43, %fd44, %fd42;
	ld.global.f64 	%fd46, [%rd25+16];
	add.s32 	%r59, %r58, %r44;
	mul.wide.u32 	%rd30, %r59, 8;
	add.s64 	%rd31, %rd1, %rd30;
	ld.global.f64 	%fd47, [%rd31];
	fma.rn.f64 	%fd48, %fd46, %fd47, %fd45;
	ld.global.f64 	%fd49, [%rd25+24];
	add.s32 	%r60, %r59, %r44;
	mul.wide.u32 	%rd32, %r60, 8;
	add.s64 	%rd33, %rd1, %rd32;
	ld.global.f64 	%fd50, [%rd33];
	fma.rn.f64 	%fd66, %fd49, %fd50, %fd48;
	add.s32 	%r79, %r79, 4;
$L__BB0_7:
	setp.eq.s32 	%p6, %r38, 0;
	@%p6 bra 	$L__BB0_12;
	setp.eq.s32 	%p7, %r38, 1;
	@%p7 bra 	$L__BB0_10;
	add.s32 	%r61, %r79, %r5;
	mul.wide.s32 	%rd34, %r61, 8;
	add.s64 	%rd35, %rd2, %rd34;
	ld.global.f64 	%fd52, [%rd35];
	mad.lo.s32 	%r62, %r79, %r44, %r50;
	mul.wide.u32 	%rd36, %r62, 8;
	add.s64 	%rd37, %rd1, %rd36;
	ld.global.f64 	%fd53, [%rd37];
	fma.rn.f64 	%fd54, %fd52, %fd53, %fd66;
	ld.global.f64 	%fd55, [%rd35+8];
	add.s32 	%r63, %r62, %r44;
	mul.wide.u32 	%rd38, %r63, 8;
	add.s64 	%rd39, %rd1, %rd38;
	ld.global.f64 	%fd56, [%rd39];
	fma.rn.f64 	%fd66, %fd55, %fd56, %fd54;
	add.s32 	%r79, %r79, 2;
$L__BB0_10:
	and.b32  	%r64, %r44, 1;
	setp.eq.b32 	%p8, %r64, 1;
	not.pred 	%p9, %p8;
	@%p9 bra 	$L__BB0_12;
	add.s32 	%r65, %r79, %r5;
	mul.wide.s32 	%rd40, %r65, 8;
	add.s64 	%rd41, %rd2, %rd40;
	ld.global.f64 	%fd57, [%rd41];
	mad.lo.s32 	%r66, %r79, %r44, %r50;
	mul.wide.u32 	%rd42, %r66, 8;
	add.s64 	%rd43, %rd1, %rd42;
	ld.global.f64 	%fd58, [%rd43];
	fma.rn.f64 	%fd66, %fd57, %fd58, %fd66;
$L__BB0_12:
	add.s32 	%r67, %r5, %r50;
	cvta.to.global.u64 	%rd44, %rd3;
	mul.wide.s32 	%rd45, %r67, 8;
	add.s64 	%rd46, %rd44, %rd45;
	st.global.f64 	[%rd46], %fd66;
$L__BB0_13:
	ret;

}
	// .globl	_Z19GPU_block_MatrixMulPdS_S_i
.visible .entry _Z19GPU_block_MatrixMulPdS_S_i(
	.param .u64 .ptr .align 1 _Z19GPU_block_MatrixMulPdS_S_i_param_0,
	.param .u64 .ptr .align 1 _Z19GPU_block_MatrixMulPdS_S_i_param_1,
	.param .u64 .ptr .align 1 _Z19GPU_block_MatrixMulPdS_S_i_param_2,
	.param .u32 _Z19GPU_block_MatrixMulPdS_S_i_param_3
)
{
	.reg .pred 	%p<6>;
	.reg .b32 	%r<42>;
	.reg .b64 	%rd<13>;
	.reg .b64 	%fd<112>;
	// demoted variable
	.shared .align 8 .b8 _ZZ19GPU_block_MatrixMulPdS_S_iE1A[8192];
	// demoted variable
	.shared .align 8 .b8 _ZZ19GPU_block_MatrixMulPdS_S_iE1B[8192];
	ld.param.u64 	%rd4, [_Z19GPU_block_MatrixMulPdS_S_i_param_0];
	ld.param.u64 	%rd5, [_Z19GPU_block_MatrixMulPdS_S_i_param_1];
	ld.param.u64 	%rd6, [_Z19GPU_block_MatrixMulPdS_S_i_param_2];
	ld.param.u32 	%r22, [_Z19GPU_block_MatrixMulPdS_S_i_param_3];
	mov.u32 	%r23, %ctaid.x;
	mov.u32 	%r24, %ntid.x;
	mov.u32 	%r39, %tid.x;
	mad.lo.s32 	%r2, %r23, %r24, %r39;
	mov.u32 	%r25, %ctaid.y;
	mov.u32 	%r26, %ntid.y;
	mov.u32 	%r37, %tid.y;
	mad.lo.s32 	%r4, %r25, %r26, %r37;
	setp.lt.s32 	%p1, %r22, 1;
	mov.f64 	%fd111, 0d0000000000000000;
	@%p1 bra 	$L__BB1_7;
	shl.b32 	%r28, %r39, 5;
	add.s32 	%r29, %r28, %r37;
	shl.b32 	%r30, %r29, 3;
	mov.u32 	%r31, _ZZ19GPU_block_MatrixMulPdS_S_iE1A;
	add.s32 	%r5, %r31, %r30;
	mov.u32 	%r32, _ZZ19GPU_block_MatrixMulPdS_S_iE1B;
	add.s32 	%r6, %r32, %r30;
	shl.b32 	%r33, %r39, 8;
	add.s32 	%r7, %r31, %r33;
	shl.b32 	%r34, %r37, 3;
	add.s32 	%r8, %r32, %r34;
	mad.lo.s32 	%r40, %r39, %r22, %r4;
	shl.b32 	%r10, %r22, 5;
	mad.lo.s32 	%r38, %r22, %r2, %r37;
	cvta.to.global.u64 	%rd1, %rd4;
	cvta.to.global.u64 	%rd2, %rd5;
	mov.f64 	%fd111, 0d0000000000000000;
	mov.b32 	%r41, 0;
$L__BB1_2:
	mul.wide.s32 	%rd7, %r38, 8;
	add.s64 	%rd3, %rd1, %rd7;
	setp.ge.s32 	%p2, %r37, %r22;
	mov.f64 	%fd109, 0d0000000000000000;
	@%p2 bra 	$L__BB1_4;
	ld.global.f64 	%fd109, [%rd3];
$L__BB1_4:
	st.shared.f64 	[%r5], %fd109;
	setp.ge.s32 	%p3, %r39, %r22;
	mov.f64 	%fd110, 0d0000000000000000;
	@%p3 bra 	$L__BB1_6;
	mul.wide.u32 	%rd8, %r40, 8;
	add.s64 	%rd9, %rd2, %rd8;
	ld.global.f64 	%fd110, [%rd9];
$L__BB1_6:
	st.shared.f64 	[%r6], %fd110;
	bar.sync 	0;
	ld.shared.f64 	%fd12, [%r7];
	ld.shared.f64 	%fd13, [%r8];
	fma.rn.f64 	%fd14, %fd12, %fd13, 0d0000000000000000;
	ld.shared.f64 	%fd15, [%r7+8];
	ld.shared.f64 	%fd16, [%r8+256];
	fma.rn.f64 	%fd17, %fd15, %fd16, %fd14;
	ld.shared.f64 	%fd18, [%r7+16];
	ld.shared.f64 	%fd19, [%r8+512];
	fma.rn.f64 	%fd20, %fd18, %fd19, %fd17;
	ld.shared.f64 	%fd21, [%r7+24];
	ld.shared.f64 	%fd22, [%r8+768];
	fma.rn.f64 	%fd23, %fd21, %fd22, %fd20;
	ld.shared.f64 	%fd24, [%r7+32];
	ld.shared.f64 	%fd25, [%r8+1024];
	fma.rn.f64 	%fd26, %fd24, %fd25, %fd23;
	ld.shared.f64 	%fd27, [%r7+40];
	ld.shared.f64 	%fd28, [%r8+1280];
	fma.rn.f64 	%fd29, %fd27, %fd28, %fd26;
	ld.shared.f64 	%fd30, [%r7+48];
	ld.shared.f64 	%fd31, [%r8+1536];
	fma.rn.f64 	%fd32, %fd30, %fd31, %fd29;
	ld.shared.f64 	%fd33, [%r7+56];
	ld.shared.f64 	%fd34, [%r8+1792];
	fma.rn.f64 	%fd35, %fd33, %fd34, %fd32;
	ld.shared.f64 	%fd36, [%r7+64];
	ld.shared.f64 	%fd37, [%r8+2048];
	fma.rn.f64 	%fd38, %fd36, %fd37, %fd35;
	ld.shared.f64 	%fd39, [%r7+72];
	ld.shared.f64 	%fd40, [%r8+2304];
	fma.rn.f64 	%fd41, %fd39, %fd40, %fd38;
	ld.shared.f64 	%fd42, [%r7+80];
	ld.shared.f64 	%fd43, [%r8+2560];
	fma.rn.f64 	%fd44, %fd42, %fd43, %fd41;
	ld.shared.f64 	%fd45, [%r7+88];
	ld.shared.f64 	%fd46, [%r8+2816];
	fma.rn.f64 	%fd47, %fd45, %fd46, %fd44;
	ld.shared.f64 	%fd48, [%r7+96];
	ld.shared.f64 	%fd49, [%r8+3072];
	fma.rn.f64 	%fd50, %fd48, %fd49, %fd47;
	ld.shared.f64 	%fd51, [%r7+104];
	ld.shared.f64 	%fd52, [%r8+3328];
	fma.rn.f64 	%fd53, %fd51, %fd52, %fd50;
	ld.shared.f64 	%fd54, [%r7+112];
	ld.shared.f64 	%fd55, [%r8+3584];
	fma.rn.f64 	%fd56, %fd54, %fd55, %fd53;
	ld.shared.f64 	%fd57, [%r7+120];
	ld.shared.f64 	%fd58, [%r8+3840];
	fma.rn.f64 	%fd59, %fd57, %fd58, %fd56;
	ld.shared.f64 	%fd60, [%r7+128];
	ld.shared.f64 	%fd61, [%r8+4096];
	fma.rn.f64 	%fd62, %fd60, %fd61, %fd59;
	ld.shared.f64 	%fd63, [%r7+136];
	ld.shared.f64 	%fd64, [%r8+4352];
	fma.rn.f64 	%fd65, %fd63, %fd64, %fd62;
	ld.shared.f64 	%fd66, [%r7+144];
	ld.shared.f64 	%fd67, [%r8+4608];
	fma.rn.f64 	%fd68, %fd66, %fd67, %fd65;
	ld.shared.f64 	%fd69, [%r7+152];
	ld.shared.f64 	%fd70, [%r8+4864];
	fma.rn.f64 	%fd71, %fd69, %fd70, %fd68;
	ld.shared.f64 	%fd72, [%r7+160];
	ld.shared.f64 	%fd73, [%r8+5120];
	fma.rn.f64 	%fd74, %fd72, %fd73, %fd71;
	ld.shared.f64 	%fd75, [%r7+168];
	ld.shared.f64 	%fd76, [%r8+5376];
	fma.rn.f64 	%fd77, %fd75, %fd76, %fd74;
	ld.shared.f64 	%fd78, [%r7+176];
	ld.shared.f64 	%fd79, [%r8+5632];
	fma.rn.f64 	%fd80, %fd78, %fd79, %fd77;
	ld.shared.f64 	%fd81, [%r7+184];
	ld.shared.f64 	%fd82, [%r8+5888];
	fma.rn.f64 	%fd83, %fd81, %fd82, %fd80;
	ld.shared.f64 	%fd84, [%r7+192];
	ld.shared.f64 	%fd85, [%r8+6144];
	fma.rn.f64 	%fd86, %fd84, %fd85, %fd83;
	ld.shared.f64 	%fd87, [%r7+200];
	ld.shared.f64 	%fd88, [%r8+6400];
	fma.rn.f64 	%fd89, %fd87, %fd88, %fd86;
	ld.shared.f64 	%fd90, [%r7+208];
	ld.shared.f64 	%fd91, [%r8+6656];
	fma.rn.f64 	%fd92, %fd90, %fd91, %fd89;
	ld.shared.f64 	%fd93, [%r7+216];
	ld.shared.f64 	%fd94, [%r8+6912];
	fma.rn.f64 	%fd95, %fd93, %fd94, %fd92;
	ld.shared.f64 	%fd96, [%r7+224];
	ld.shared.f64 	%fd97, [%r8+7168];
	fma.rn.f64 	%fd98, %fd96, %fd97, %fd95;
	ld.shared.f64 	%fd99, [%r7+232];
	ld.shared.f64 	%fd100, [%r8+7424];
	fma.rn.f64 	%fd101, %fd99, %fd100, %fd98;
	ld.shared.f64 	%fd102, [%r7+240];
	ld.shared.f64 	%fd103, [%r8+7680];
	fma.rn.f64 	%fd104, %fd102, %fd103, %fd101;
	ld.shared.f64 	%fd105, [%r7+248];
	ld.shared.f64 	%fd106, [%r8+7936];
	fma.rn.f64 	%fd107, %fd105, %fd106, %fd104;
	bar.sync 	0;
	add.f64 	%fd111, %fd111, %fd107;
	add.s32 	%r41, %r41, 32;
	add.s32 	%r40, %r40, %r10;
	add.s32 	%r39, %r39, 32;
	add.s32 	%r38, %r38, 32;
	add.s32 	%r37, %r37, 32;
	setp.lt.s32 	%p4, %r41, %r22;
	@%p4 bra 	$L__BB1_2;
$L__BB1_7:
	max.s32 	%r35, %r2, %r4;
	setp.ge.s32 	%p5, %r35, %r22;
	@%p5 bra 	$L__BB1_9;
	mad.lo.s32 	%r36, %r22, %r2, %r4;
	cvta.to.global.u64 	%rd10, %rd6;
	mul.wide.s32 	%rd11, %r36, 8;
	add.s64 	%rd12, %rd10, %rd11;
	st.global.f64 	[%rd12], %fd111;
$L__BB1_9:
	ret;

}
	// .globl	_Z20matrixMultiplySharedPdS_S_iiiiii
.visible .entry _Z20matrixMultiplySharedPdS_S_iiiiii(
	.param .u64 .ptr .align 1 _Z20matrixMultiplySharedPdS_S_iiiiii_param_0,
	.param .u64 .ptr .align 1 _Z20matrixMultiplySharedPdS_S_iiiiii_param_1,
	.param .u64 .ptr .align 1 _Z20matrixMultiplySharedPdS_S_iiiiii_param_2,
	.param .u32 _Z20matrixMultiplySharedPdS_S_iiiiii_param_3,
	.param .u32 _Z20matrixMultiplySharedPdS_S_iiiiii_param_4,
	.param .u32 _Z20matrixMultiplySharedPdS_S_iiiiii_param_5,
	.param .u32 _Z20matrixMultiplySharedPdS_S_iiiiii_param_6,
	.param .u32 _Z20matrixMultiplySharedPdS_S_iiiiii_param_7,
	.param .u32 _Z20matrixMultiplySharedPdS_S_iiiiii_param_8
)
{
	.reg .pred 	%p<21>;
	.reg .b32 	%r<79>;
	.reg .b64 	%rd<13>;
	.reg .b64 	%fd<131>;
	// demoted variable
	.shared .align 8 .b8 _ZZ20matrixMultiplySharedPdS_S_iiiiiiE7sharedM[8192];
	// demoted variable
	.shared .align 8 .b8 _ZZ20matrixMultiplySharedPdS_S_iiiiiiE7sharedN[8192];
	ld.param.u64 	%rd3, [_Z20matrixMultiplySharedPdS_S_iiiiii_param_0];
	ld.param.u64 	%rd4, [_Z20matrixMultiplySharedPdS_S_iiiiii_param_1];
	ld.param.u64 	%rd5, [_Z20matrixMultiplySharedPdS_S_iiiiii_param_2];
	ld.param.u32 	%r35, [_Z20matrixMultiplySharedPdS_S_iiiiii_param_3];
	ld.param.u32 	%r36, [_Z20matrixMultiplySharedPdS_S_iiiiii_param_4];
	ld.param.u32 	%r37, [_Z20matrixMultiplySharedPdS_S_iiiiii_param_5];
	ld.param.u32 	%r38, [_Z20matrixMultiplySharedPdS_S_iiiiii_param_6];
	ld.param.u32 	%r39, [_Z20matrixMultiplySharedPdS_S_iiiiii_param_7];
	ld.param.u32 	%r40, [_Z20matrixMultiplySharedPdS_S_iiiiii_param_8];
	mov.u32 	%r41, %ctaid.x;
	mov.u32 	%r42, %ctaid.y;
	mov.u32 	%r1, %tid.x;
	mov.u32 	%r2, %tid.y;
	mov.u32 	%r3, %ntid.y;
	mad.lo.s32 	%r4, %r42, %r3, %r2;
	mov.u32 	%r5, %ntid.x;
	mad.lo.s32 	%r6, %r41, %r5, %r1;
	cvt.rn.f64.s32 	%fd22, %r36;
	cvt.rn.f64.u32 	%fd23, %r5;
	div.rn.f64 	%fd24, %fd22, %fd23;
	cvt.rpi.f64.f64 	%fd25, %fd24;
	cvt.rzi.s32.f64 	%r7, %fd25;
	setp.lt.s32 	%p1, %r7, 1;
	mov.f64 	%fd129, 0d0000000000000000;
	@%p1 bra 	$L__BB2_20;
	shl.b32 	%r44, %r2, 8;
	mov.u32 	%r45, _ZZ20matrixMultiplySharedPdS_S_iiiiiiE7sharedM;
	add.s32 	%r8, %r45, %r44;
	mul.lo.s32 	%r9, %r36, %r4;
	shl.b32 	%r46, %r1, 3;
	mov.u32 	%r47, _ZZ20matrixMultiplySharedPdS_S_iiiiiiE7sharedN;
	add.s32 	%r10, %r47, %r46;
	and.b32  	%r11, %r5, 15;
	and.b32  	%r12, %r5, 7;
	and.b32  	%r13, %r5, 2032;
	and.b32  	%r14, %r5, 3;
	add.s32 	%r15, %r8, 64;
	add.s32 	%r16, %r10, 2048;
	cvta.to.global.u64 	%rd1, %rd3;
	cvta.to.global.u64 	%rd2, %rd4;
	mov.f64 	%fd129, 0d0000000000000000;
	mov.b32 	%r72, 0;
$L__BB2_2:
	setp.ge.s32 	%p2, %r4, %r35;
	mad.lo.s32 	%r18, %r72, %r5, %r1;
	setp.ge.u32 	%p3, %r18, %r36;
	mov.f64 	%fd120, 0d0000000000000000;
	or.pred  	%p4, %p3, %p2;
	@%p4 bra 	$L__BB2_4;
	add.s32 	%r48, %r18, %r9;
	mul.wide.u32 	%rd6, %r48, 8;
	add.s64 	%rd7, %rd1, %rd6;
	ld.global.f64 	%fd120, [%rd7];
$L__BB2_4:
	setp.ge.s32 	%p5, %r6, %r38;
	shl.b32 	%r49, %r1, 3;
	add.s32 	%r50, %r8, %r49;
	st.shared.f64 	[%r50], %fd120;
	mad.lo.s32 	%r19, %r72, %r3, %r2;
	setp.ge.u32 	%p6, %r19, %r37;
	mov.f64 	%fd121, 0d0000000000000000;
	or.pred  	%p7, %p5, %p6;
	@%p7 bra 	$L__BB2_6;
	mad.lo.s32 	%r51, %r19, %r38, %r6;
	mul.wide.u32 	%rd8, %r51, 8;
	add.s64 	%rd9, %rd2, %rd8;
	ld.global.f64 	%fd121, [%rd9];
$L__BB2_6:
	setp.lt.u32 	%p8, %r5, 16;
	shl.b32 	%r53, %r2, 8;
	mov.u32 	%r54, _ZZ20matrixMultiplySharedPdS_S_iiiiiiE7sharedN;
	add.s32 	%r55, %r54, %r53;
	shl.b32 	%r56, %r1, 3;
	add.s32 	%r57, %r55, %r56;
	st.shared.f64 	[%r57], %fd121;
	bar.sync 	0;
	mov.b32 	%r77, 0;
	@%p8 bra 	$L__BB2_9;
	and.b32  	%r58, %r5, -16;
	neg.s32 	%r75, %r58;
	mov.u32 	%r73, %r16;
	mov.u32 	%r74, %r15;
$L__BB2_8:
	.pragma "nounroll";
	ld.shared.f64 	%fd30, [%r74+-64];
	ld.shared.f64 	%fd31, [%r73+-2048];
	fma.rn.f64 	%fd32, %fd30, %fd31, %fd129;
	ld.shared.f64 	%fd33, [%r74+-56];
	ld.shared.f64 	%fd34, [%r73+-1792];
	fma.rn.f64 	%fd35, %fd33, %fd34, %fd32;
	ld.shared.f64 	%fd36, [%r74+-48];
	ld.shared.f64 	%fd37, [%r73+-1536];
	fma.rn.f64 	%fd38, %fd36, %fd37, %fd35;
	ld.shared.f64 	%fd39, [%r74+-40];
	ld.shared.f64 	%fd40, [%r73+-1280];
	fma.rn.f64 	%fd41, %fd39, %fd40, %fd38;
	ld.shared.f64 	%fd42, [%r74+-32];
	ld.shared.f64 	%fd43, [%r73+-1024];
	fma.rn.f64 	%fd44, %fd42, %fd43, %fd41;
	ld.shared.f64 	%fd45, [%r74+-24];
	ld.shared.f64 	%fd46, [%r73+-768];
	fma.rn.f64 	%fd47, %fd45, %fd46, %fd44;
	ld.shared.f64 	%fd48, [%r74+-16];
	ld.shared.f64 	%fd49, [%r73+-512];
	fma.rn.f64 	%fd50, %fd48, %fd49, %fd47;
	ld.shared.f64 	%fd51, [%r74+-8];
	ld.shared.f64 	%fd52, [%r73+-256];
	fma.rn.f64 	%fd53, %fd51, %fd52, %fd50;
	ld.shared.f64 	%fd54, [%r74];
	ld.shared.f64 	%fd55, [%r73];
	fma.rn.f64 	%fd56, %fd54, %fd55, %fd53;
	ld.shared.f64 	%fd57, [%r74+8];
	ld.shared.f64 	%fd58, [%r73+256];
	fma.rn.f64 	%fd59, %fd57, %fd58, %fd56;
	ld.shared.f64 	%fd60, [%r74+16];
	ld.shared.f64 	%fd61, [%r73+512];
	fma.rn.f64 	%fd62, %fd60, %fd61, %fd59;
	ld.shared.f64 	%fd63, [%r74+24];
	ld.shared.f64 	%fd64, [%r73+768];
	fma.rn.f64 	%fd65, %fd63, %fd64, %fd62;
	ld.shared.f64 	%fd66, [%r74+32];
	ld.shared.f64 	%fd67, [%r73+1024];
	fma.rn.f64 	%fd68, %fd66, %fd67, %fd65;
	ld.shared.f64 	%fd69, [%r74+40];
	ld.shared.f64 	%fd70, [%r73+1280];
	fma.rn.f64 	%fd71, %fd69, %fd70, %fd68;
	ld.shared.f64 	%fd72, [%r74+48];
	ld.shared.f64 	%fd73, [%r73+1536];
	fma.rn.f64 	%fd74, %fd72, %fd73, %fd71;
	ld.shared.f64 	%fd75, [%r74+56];
	ld.shared.f64 	%fd76, [%r73+1792];
	fma.rn.f64 	%fd129, %fd75, %fd76, %fd74;
	add.s32 	%r75, %r75, 16;
	add.s32 	%r74, %r74, 128;
	add.s32 	%r73, %r73, 4096;
	setp.ne.s32 	%p9, %r75, 0;
	mov.u32 	%r77, %r13;
	@%p9 bra 	$L__BB2_8;
$L__BB2_9:
	setp.eq.s32 	%p10, %r11, 0;
	@%p10 bra 	$L__BB2_19;
	add.s32 	%r59, %r11, -1;
	setp.lt.u32 	%p11, %r59, 7;
	@%p11 bra 	$L__BB2_12;
	shl.b32 	%r60, %r77, 3;
	add.s32 	%r61, %r8, %r60;
	ld.shared.f64 	%fd78, [%r61];
	shl.b32 	%r62, %r77, 8;
	add.s32 	%r63, %r10, %r62;
	ld.shared.f64 	%fd79, [%r63];
	fma.rn.f64 	%fd80, %fd78, %fd79, %fd129;
	ld.shared.f64 	%fd81, [%r61+8];
	ld.shared.f64 	%fd82, [%r63+256];
	fma.rn.f64 	%fd83, %fd81, %fd82, %fd80;
	ld.shared.f64 	%fd84, [%r61+16];
	ld.shared.f64 	%fd85, [%r63+512];
	fma.rn.f64 	%fd86, %fd84, %fd85, %fd83;
	ld.shared.f64 	%fd87, [%r61+24];
	ld.shared.f64 	%fd88, [%r63+768];
	fma.rn.f64 	%fd89, %fd87, %fd88, %fd86;
	ld.shared.f64 	%fd90, [%r61+32];
	ld.shared.f64 	%fd91, [%r63+1024];
	fma.rn.f64 	%fd92, %fd90, %fd91, %fd89;
	ld.shared.f64 	%fd93, [%r61+40];
	ld.shared.f64 	%fd94, [%r63+1280];
	fma.rn.f64 	%fd95, %fd93, %fd94, %fd92;
	ld.shared.f64 	%fd96, [%r61+48];
	ld.shared.f64 	%fd97, [%r63+1536];
	fma.rn.f64 	%fd98, %fd96, %fd97, %fd95;
	ld.shared.f64 	%fd99, [%r61+56];
	ld.shared.f64 	%fd100, [%r63+1792];
	fma.rn.f64 	%fd129, %fd99, %fd100, %fd98;
	add.s32 	%r77, %r77, 8;
$L__BB2_12:
	setp.eq.s32 	%p12, %r12, 0;
	@%p12 bra 	$L__BB2_19;
	add.s32 	%r64, %r12, -1;
	setp.lt.u32 	%p13, %r64, 3;
	@%p13 bra 	$L__BB2_15;
	shl.b32 	%r65, %r77, 3;
	add.s32 	%r66, %r8, %r65;
	ld.shared.f64 	%fd102, [%r66];
	shl.b32 	%r67, %r77, 8;
	add.s32 	%r68, %r10, %r67;
	ld.shared.f64 	%fd103, [%r68];
	fma.rn.f64 	%fd104, %fd102, %fd103, %fd129;
	ld.shared.f64 	%fd105, [%r66+8];
	ld.shared.f64 	%fd106, [%r68+256];
	fma.rn.f64 	%fd107, %fd105, %fd106, %fd104;
	ld.shared.f64 	%fd108, [%r66+16];
	ld.shared.f64 	%fd109, [%r68+512];
	fma.rn.f64 	%fd110, %fd108, %fd109, %fd107;
	ld.shared.f64 	%fd111, [%r66+24];
	ld.shared.f64 	%fd112, [%r68+768];
	fma.rn.f64 	%fd129, %fd111, %fd112, %fd110;
	add.s32 	%r77, %r77, 4;
$L__BB2_15:
	setp.eq.s32 	%p14, %r14, 0;
	@%p14 bra 	$L__BB2_19;
	setp.eq.s32 	%p15, %r14, 1;
	shl.b32 	%r69, %r77, 3;
	add.s32 	%r32, %r8, %r69;
	ld.shared.f64 	%fd113, [%r32];
	shl.b32 	%r70, %r77, 8;
	add.s32 	%r33, %r10, %r70;
	ld.shared.f64 	%fd114, [%r33];
	fma.rn.f64 	%fd129, %fd113, %fd114, %fd129;
	@%p15 bra 	$L__BB2_19;
	setp.eq.s32 	%p16, %r14, 2;
	ld.shared.f64 	%fd115, [%r32+8];
	ld.shared.f64 	%fd116, [%r33+256];
	fma.rn.f64 	%fd129, %fd115, %fd116, %fd129;
	@%p16 bra 	$L__BB2_19;
	ld.shared.f64 	%fd117, [%r32+16];
	ld.shared.f64 	%fd118, [%r33+512];
	fma.rn.f64 	%fd129, %fd117, %fd118, %fd129;
$L__BB2_19:
	bar.sync 	0;
	add.s32 	%r72, %r72, 1;
	setp.ne.s32 	%p17, %r72, %r7;
	@%p17 bra 	$L__BB2_2;
$L__BB2_20:
	setp.ge.s32 	%p18, %r4, %r39;
	setp.ge.s32 	%p19, %r6, %r40;
	or.pred  	%p20, %p18, %p19;
	@%p20 bra 	$L__BB2_22;
	mad.lo.s32 	%r71, %r40, %r4, %r6;
	cvta.to.global.u64 	%rd10, %rd5;
	mul.wide.s32 	%rd11, %r71, 8;
	add.s64 	%rd12, %rd10, %rd11;
	st.global.f64 	[%rd12], %fd129;
$L__BB2_22:
	ret;

}


// ===== COMPILED SASS (sm_100) =====

	.target	sm_100

	.elftype	@"ET_EXEC"


//--------------------- .note.nv.tkinfo           --------------------------
	.section	.note.nv.tkinfo,"",@"SHT_NOTE"
	.sectionflags	@"SHF_NOTE_NV_TKINFO"
	.tkinfo
        /*0018*/ 	.word	0x00000002
        /*0030*/ 	.string	""
        /*0030*/ 	.string	"ptxas"
        /*0030*/ 	.string	"Cuda compilation tools, release 13.0, V13.0.88"
        /*0030*/ 	.string	"Build cuda_13.0.r13.0/compiler.36424714_0"
        /*0030*/ 	.string	"-arch sm_100 -m 64 "



//--------------------- .note.nv.cuinfo           --------------------------
	.section	.note.nv.cuinfo,"",@"SHT_NOTE"
	.sectionflags	@"SHF_NOTE_NV_CUINFO"
        /*0018*/ 	.short	0x0002
        /*001a*/ 	.short	0x0064
        /*001c*/ 	.short	0x0082
	.zero		2


//--------------------- .nv.info                  --------------------------
	.section	.nv.info,"",@"SHT_CUDA_INFO"
	.align	4


	//----- nvinfo : EIATTR_REGCOUNT
	.align		4
        /*0000*/ 	.byte	0x04, 0x2f
        /*0002*/ 	.short	(.L_1 - .L_0)
	.align		4
.L_0:
        /*0004*/ 	.word	index@(_Z19GPU_naive_MatrixMulPdS_S_i)
        /*0008*/ 	.word	0x00000020


	//----- nvinfo : EIATTR_FRAME_SIZE
	.align		4
.L_1:
        /*000c*/ 	.byte	0x04, 0x11
        /*000e*/ 	.short	(.L_3 - .L_2)
	.align		4
.L_2:
        /*0010*/ 	.word	index@(_Z19GPU_naive_MatrixMulPdS_S_i)
        /*0014*/ 	.word	0x00000000


	//----- nvinfo : EIATTR_REGCOUNT
	.align		4
.L_3:
        /*0018*/ 	.byte	0x04, 0x2f
        /*001a*/ 	.short	(.L_5 - .L_4)
	.align		4
.L_4:
        /*001c*/ 	.word	index@(_Z19GPU_block_MatrixMulPdS_S_i)
        /*0020*/ 	.word	0x00000020


	//----- nvinfo : EIATTR_FRAME_SIZE
	.align		4
.L_5:
        /*0024*/ 	.byte	0x04, 0x11
        /*0026*/ 	.short	(.L_7 - .L_6)
	.align		4
.L_6:
        /*0028*/ 	.word	index@(_Z19GPU_block_MatrixMulPdS_S_i)
        /*002c*/ 	.word	0x00000000


	//----- nvinfo : EIATTR_REGCOUNT
	.align		4
.L_7:
        /*0030*/ 	.byte	0x04, 0x2f
        /*0032*/ 	.short	(.L_9 - .L_8)
	.align		4
.L_8:
        /*0034*/ 	.word	index@(_Z20matrixMultiplySharedPdS_S_iiiiii)
        /*0038*/ 	.word	0x00000028


	//----- nvinfo : EIATTR_FRAME_SIZE
	.align		4
.L_9:
        /*003c*/ 	.byte	0x04, 0x11
        /*003e*/ 	.short	(.L_11 - .L_10)
	.align		4
.L_10:
        /*0040*/ 	.word	index@($__internal_0_$__cuda_sm20_div_rn_f64_full)
        /*0044*/ 	.word	0x00000000


	//----- nvinfo : EIATTR_FRAME_SIZE
	.align		4
.L_11:
        /*0048*/ 	.byte	0x04, 0x11
        /*004a*/ 	.short	(.L_13 - .L_12)
	.align		4
.L_12:
        /*004c*/ 	.word	index@(_Z20matrixMultiplySharedPdS_S_iiiiii)
        /*0050*/ 	.word	0x00000000


	//----- nvinfo : EIATTR_MIN_STACK_SIZE
	.align		4
.L_13:
        /*0054*/ 	.byte	0x04, 0x12
        /*0056*/ 	.short	(.L_15 - .L_14)
	.align		4
.L_14:
        /*0058*/ 	.word	index@(_Z20matrixMultiplySharedPdS_S_iiiiii)
        /*005c*/ 	.word	0x00000000


	//----- nvinfo : EIATTR_MIN_STACK_SIZE
	.align		4
.L_15:
        /*0060*/ 	.byte	0x04, 0x12
        /*0062*/ 	.short	(.L_17 - .L_16)
	.align		4
.L_16:
        /*0064*/ 	.word	index@(_Z19GPU_block_MatrixMulPdS_S_i)
        /*0068*/ 	.word	0x00000000


	//----- nvinfo : EIATTR_MIN_STACK_SIZE
	.align		4
.L_17:
        /*006c*/ 	.byte	0x04, 0x12
        /*006e*/ 	.short	(.L_19 - .L_18)
	.align		4
.L_18:
        /*0070*/ 	.word	index@(_Z19GPU_naive_MatrixMulPdS_S_i)
        /*0074*/ 	.word	0x00000000
.L_19:


//--------------------- .nv.compat                --------------------------
	.section	.nv.compat,"",@"SHT_CUDA_COMPAT_INFO"
	.align	4
        /*0000*/ 	.byte	0x02, 0x09, 0x00, 0x00, 0x02, 0x02, 0x01, 0x00, 0x02, 0x05, 0x05, 0x00, 0x03, 0x07, 0x01, 0x01
        /*0010*/ 	.byte	0x02, 0x03, 0x00, 0x00, 0x02, 0x06, 0x01, 0x00, 0x04, 0x0b, 0x08, 0x00, 0x01, 0x00, 0x00, 0x00
        /*0020*/ 	.byte	0x00, 0x00, 0x00, 0x00


//--------------------- .nv.info._Z20matrixMultiplySharedPdS_S_iiiiii --------------------------
	.section	.nv.info._Z20matrixMultiplySharedPdS_S_iiiiii,"",@"SHT_CUDA_INFO"
	.sectionflags	@""
	.align	4


	//----- nvinfo : EIATTR_CUDA_API_VERSION
	.align		4
        /*0000*/ 	.byte	0x04, 0x37
        /*0002*/ 	.short	(.L_21 - .L_20)
.L_20:
        /*0004*/ 	.word	0x00000082


	//----- nvinfo : EIATTR_KPARAM_INFO
	.align		4
.L_21:
        /*0008*/ 	.byte	0x04, 0x17
        /*000a*/ 	.short	(.L_23 - .L_22)
.L_22:
        /*000c*/ 	.word	0x00000000
        /*0010*/ 	.short	0x0008
        /*0012*/ 	.short	0x002c
        /*0014*/ 	.byte	0x00, 0xf0, 0x11, 0x00


	//----- nvinfo : EIATTR_KPARAM_INFO
	.align		4
.L_23:
        /*0018*/ 	.byte	0x04, 0x17
        /*001a*/ 	.short	(.L_25 - .L_24)
.L_24:
        /*001c*/ 	.word	0x00000000
        /*0020*/ 	.short	0x0007
        /*0022*/ 	.short	0x0028
        /*0024*/ 	.byte	0x00, 0xf0, 0x11, 0x00


	//----- nvinfo : EIATTR_KPARAM_INFO
	.align		4
.L_25:
        /*0028*/ 	.byte	0x04, 0x17
        /*002a*/ 	.short	(.L_27 - .L_26)
.L_26:
        /*002c*/ 	.word	0x00000000
        /*0030*/ 	.short	0x0006
        /*0032*/ 	.short	0x0024
        /*0034*/ 	.byte	0x00, 0xf0, 0x11, 0x00


	//----- nvinfo : EIATTR_KPARAM_INFO
	.align		4
.L_27:
        /*0038*/ 	.byte	0x04, 0x17
        /*003a*/ 	.short	(.L_29 - .L_28)
.L_28:
        /*003c*/ 	.word	0x00000000
        /*0040*/ 	.short	0x0005
        /*0042*/ 	.short	0x0020
        /*0044*/ 	.byte	0x00, 0xf0, 0x11, 0x00


	//----- nvinfo : EIATTR_KPARAM_INFO
	.align		4
.L_29:
        /*0048*/ 	.byte	0x04, 0x17
        /*004a*/ 	.short	(.L_31 - .L_30)
.L_30:
        /*004c*/ 	.word	0x00000000
        /*0050*/ 	.short	0x0004
        /*0052*/ 	.short	0x001c
        /*0054*/ 	.byte	0x00, 0xf0, 0x11, 0x00


	//----- nvinfo : EIATTR_KPARAM_INFO
	.align		4
.L_31:
        /*0058*/ 	.byte	0x04, 0x17
        /*005a*/ 	.short	(.L_33 - .L_32)
.L_32:
        /*005c*/ 	.word	0x00000000
        /*0060*/ 	.short	0x0003
        /*0062*/ 	.short	0x0018
        /*0064*/ 	.byte	0x00, 0xf0, 0x11, 0x00


	//----- nvinfo : EIATTR_KPARAM_INFO
	.align		4
.L_33:
        /*0068*/ 	.byte	0x04, 0x17
        /*006a*/ 	.short	(.L_35 - .L_34)
.L_34:
        /*006c*/ 	.word	0x00000000
        /*0070*/ 	.short	0x0002
        /*0072*/ 	.short	0x0010
        /*0074*/ 	.byte	0x00, 0xf5, 0x21, 0x00


	//----- nvinfo : EIATTR_KPARAM_INFO
	.align		4
.L_35:
        /*0078*/ 	.byte	0x04, 0x17
        /*007a*/ 	.short	(.L_37 - .L_36)
.L_36:
        /*007c*/ 	.word	0x00000000
        /*0080*/ 	.short	0x0001
        /*0082*/ 	.short	0x0008
        /*0084*/ 	.byte	0x00, 0xf5, 0x21, 0x00


	//----- nvinfo : EIATTR_KPARAM_INFO
	.align		4
.L_37:
        /*0088*/ 	.byte	0x04, 0x17
        /*008a*/ 	.short	(.L_39 - .L_38)
.L_38:
        /*008c*/ 	.word	0x00000000
        /*0090*/ 	.short	0x0000
        /*0092*/ 	.short	0x0000
        /*0094*/ 	.byte	0x00, 0xf5, 0x21, 0x00


	//----- nvinfo : EIATTR_SPARSE_MMA_MASK
	.align		4
.L_39:
        /*0098*/ 	.byte	0x03, 0x50
        /*009a*/ 	.short	0x0000


	//----- nvinfo : EIATTR_MAXREG_COUNT
	.align		4
        /*009c*/ 	.byte	0x03, 0x1b
        /*009e*/ 	.short	0x00ff


	//----- nvinfo : EIATTR_NUM_BARRIERS
	.align		4
        /*00a0*/ 	.byte	0x02, 0x4c
        /*00a2*/ 	.byte	0x01
	.zero		1


	//----- nvinfo : EIATTR_MERCURY_ISA_VERSION
	.align		4
        /*00a4*/ 	.byte	0x03, 0x5f
        /*00a6*/ 	.short	0x0101


	//----- nvinfo : EIATTR_VRC_CTA_INIT_COUNT
	.align		4
        /*00a8*/ 	.byte	0x02, 0x4a
	.zero		1
	.zero		1


	//----- nvinfo : EIATTR_EXIT_INSTR_OFFSETS
	.align		4
        /*00ac*/ 	.byte	0x04, 0x1c
        /*00ae*/ 	.short	(.L_41 - .L_40)


	//   ....[0]....
.L_40:
        /*00b0*/ 	.word	0x00000c70


	//   ....[1]....
        /*00b4*/ 	.word	0x00000cc0


	//----- nvinfo : EIATTR_CRS_STACK_SIZE
	.align		4
.L_41:
        /*00b8*/ 	.byte	0x04, 0x1e
        /*00ba*/ 	.short	(.L_43 - .L_42)
.L_42:
        /*00bc*/ 	.word	0x00000000


	//----- nvinfo : EIATTR_CBANK_PARAM_SIZE
	.align		4
.L_43:
        /*00c0*/ 	.byte	0x03, 0x19
        /*00c2*/ 	.short	0x0030


	//----- nvinfo : EIATTR_PARAM_CBANK
	.align		4
        /*00c4*/ 	.byte	0x04, 0x0a
        /*00c6*/ 	.short	(.L_45 - .L_44)
	.align		4
.L_44:
        /*00c8*/ 	.word	index@(.nv.constant0._Z20matrixMultiplySharedPdS_S_iiiiii)
        /*00cc*/ 	.short	0x0380
        /*00ce*/ 	.short	0x0030


	//----- nvinfo : EIATTR_SW_WAR
	.align		4
.L_45:
        /*00d0*/ 	.byte	0x04, 0x36
        /*00d2*/ 	.short	(.L_47 - .L_46)
.L_46:
        /*00d4*/ 	.word	0x00000008
.L_47:


//--------------------- .nv.info._Z19GPU_block_MatrixMulPdS_S_i --------------------------
	.section	.nv.info._Z19GPU_block_MatrixMulPdS_S_i,"",@"SHT_CUDA_INFO"
	.sectionflags	@""
	.align	4


	//----- nvinfo : EIATTR_CUDA_API_VERSION
	.align		4
        /*0000*/ 	.byte	0x04, 0x37
        /*0002*/ 	.short	(.L_49 - .L_48)
.L_48:
        /*0004*/ 	.word	0x00000082


	//----- nvinfo : EIATTR_KPARAM_INFO
	.align		4
.L_49:
        /*0008*/ 	.byte	0x04, 0x17
        /*000a*/ 	.short	(.L_51 - .L_50)
.L_50:
        /*000c*/ 	.word	0x00000000
        /*0010*/ 	.short	0x0003
        /*0012*/ 	.short	0x0018
        /*0014*/ 	.byte	0x00, 0xf0, 0x11, 0x00


	//----- nvinfo : EIATTR_KPARAM_INFO
	.align		4
.L_51:
        /*0018*/ 	.byte	0x04, 0x17
        /*001a*/ 	.short	(.L_53 - .L_52)
.L_52:
        /*001c*/ 	.word	0x00000000
        /*0020*/ 	.short	0x0002
        /*0022*/ 	.short	0x0010
        /*0024*/ 	.byte	0x00, 0xf5, 0x21, 0x00


	//----- nvinfo : EIATTR_KPARAM_INFO
	.align		4
.L_53:
        /*0028*/ 	.byte	0x04, 0x17
        /*002a*/ 	.short	(.L_55 - .L_54)
.L_54:
        /*002c*/ 	.word	0x00000000
        /*0030*/ 	.short	0x0001
        /*0032*/ 	.short	0x0008
        /*0034*/ 	.byte	0x00, 0xf5, 0x21, 0x00


	//----- nvinfo : EIATTR_KPARAM_INFO
	.align		4
.L_55:
        /*0038*/ 	.byte	0x04, 0x17
        /*003a*/ 	.short	(.L_57 - .L_56)
.L_56:
        /*003c*/ 	.word	0x00000000
        /*0040*/ 	.short	0x0000
        /*0042*/ 	.short	0x0000
        /*0044*/ 	.byte	0x00, 0xf5, 0x21, 0x00


	//----- nvinfo : EIATTR_SPARSE_MMA_MASK
	.align		4
.L_57:
        /*0048*/ 	.byte	0x03, 0x50
        /*004a*/ 	.short	0x0000


	//----- nvinfo : EIATTR_MAXREG_COUNT
	.align		4
        /*004c*/ 	.byte	0x03, 0x1b
        /*004e*/ 	.short	0x00ff


	//----- nvinfo : EIATTR_NUM_BARRIERS
	.align		4
        /*0050*/ 	.byte	0x02, 0x4c
        /*0052*/ 	.byte	0x01
	.zero		1


	//----- nvinfo : EIATTR_MERCURY_ISA_VERSION
	.align		4
        /*0054*/ 	.byte	0x03, 0x5f
        /*0056*/ 	.short	0x0101


	//----- nvinfo : EIATTR_VRC_CTA_INIT_COUNT
	.align		4
        /*0058*/ 	.byte	0x02, 0x4a
	.zero		1
	.zero		1


	//----- nvinfo : EIATTR_EXIT_INSTR_OFFSETS
	.align		4
        /*005c*/ 	.byte	0x04, 0x1c
        /*005e*/ 	.short	(.L_59 - .L_58)


	//   ....[0]....
.L_58:
        /*0060*/ 	.word	0x00000870


	//   ....[1]....
        /*0064*/ 	.word	0x000008c0


	//----- nvinfo : EIATTR_CBANK_PARAM_SIZE
	.align		4
.L_59:
        /*0068*/ 	.byte	0x03, 0x19
        /*006a*/ 	.short	0x001c


	//----- nvinfo : EIATTR_PARAM_CBANK
	.align		4
        /*006c*/ 	.byte	0x04, 0x0a
        /*006e*/ 	.short	(.L_61 - .L_60)
	.align		4
.L_60:
        /*0070*/ 	.word	index@(.nv.constant0._Z19GPU_block_MatrixMulPdS_S_i)
        /*0074*/ 	.short	0x0380
        /*0076*/ 	.short	0x001c


	//----- nvinfo : EIATTR_SW_WAR
	.align		4
.L_61:
        /*0078*/ 	.byte	0x04, 0x36
        /*007a*/ 	.short	(.L_63 - .L_62)
.L_62:
        /*007c*/ 	.word	0x00000008
.L_63:


//--------------------- .nv.info._Z19GPU_naive_MatrixMulPdS_S_i --------------------------
	.section	.nv.info._Z19GPU_naive_MatrixMulPdS_S_i,"",@"SHT_CUDA_INFO"
	.sectionflags	@""
	.align	4


	//----- nvinfo : EIATTR_CUDA_API_VERSION
	.align		4
        /*0000*/ 	.byte	0x04, 0x37
        /*0002*/ 	.short	(.L_65 - .L_64)
.L_64:
        /*0004*/ 	.word	0x00000082


	//----- nvinfo : EIATTR_KPARAM_INFO
	.align		4
.L_65:
        /*0008*/ 	.byte	0x04, 0x17
        /*000a*/ 	.short	(.L_67 - .L_66)
.L_66:
        /*000c*/ 	.word	0x00000000
        /*0010*/ 	.short	0x0003
        /*0012*/ 	.short	0x0018
        /*0014*/ 	.byte	0x00, 0xf0, 0x11, 0x00


	//----- nvinfo : EIATTR_KPARAM_INFO
	.align		4
.L_67:
        /*0018*/ 	.byte	0x04, 0x17
        /*001a*/ 	.short	(.L_69 - .L_68)
.L_68:
        /*001c*/ 	.word	0x00000000
        /*0020*/ 	.short	0x0002
        /*0022*/ 	.short	0x0010
        /*0024*/ 	.byte	0x00, 0xf5, 0x21, 0x00


	//----- nvinfo : EIATTR_KPARAM_INFO
	.align		4
.L_69:
        /*0028*/ 	.byte	0x04, 0x17
        /*002a*/ 	.short	(.L_71 - .L_70)
.L_70:
        /*002c*/ 	.word	0x00000000
        /*0030*/ 	.short	0x0001
        /*0032*/ 	.short	0x0008
        /*0034*/ 	.byte	0x00, 0xf5, 0x21, 0x00


	//----- nvinfo : EIATTR_KPARAM_INFO
	.align		4
.L_71:
        /*0038*/ 	.byte	0x04, 0x17
        /*003a*/ 	.short	(.L_73 - .L_72)
.L_72:
        /*003c*/ 	.word	0x00000000
        /*0040*/ 	.short	0x0000
        /*0042*/ 	.short	0x0000
        /*0044*/ 	.byte	0x00, 0xf5, 0x21, 0x00


	//----- nvinfo : EIATTR_SPARSE_MMA_MASK
	.align		4
.L_73:
        /*0048*/ 	.byte	0x03, 0x50
        /*004a*/ 	.short	0x0000


	//----- nvinfo : EIATTR_MAXREG_COUNT
	.align		4
        /*004c*/ 	.byte	0x03, 0x1b
        /*004e*/ 	.short	0x00ff


	//----- nvinfo : EIATTR_MERCURY_ISA_VERSION
	.align		4
        /*0050*/ 	.byte	0x03, 0x5f
        /*0052*/ 	.short	0x0101


	//----- nvinfo : EIATTR_VRC_CTA_INIT_COUNT
	.align		4
        /*0054*/ 	.byte	0x02, 0x4a
	.zero		1
	.zero		1


	//----- nvinfo : EIATTR_EXIT_INSTR_OFFSETS
	.align		4
        /*0058*/ 	.byte	0x04, 0x1c
        /*005a*/ 	.short	(.L_75 - .L_74)


	//   ....[0]....
.L_74:
        /*005c*/ 	.word	0x000000d0


	//   ....[1]....
        /*0060*/ 	.word	0x000008f0


	//----- nvinfo : EIATTR_CBANK_PARAM_SIZE
	.align		4
.L_75:
        /*0064*/ 	.byte	0x03, 0x19
        /*0066*/ 	.short	0x001c


	//----- nvinfo : EIATTR_PARAM_CBANK
	.align		4
        /*0068*/ 	.byte	0x04, 0x0a
        /*006a*/ 	.short	(.L_77 - .L_76)
	.align		4
.L_76:
        /*006c*/ 	.word	index@(.nv.constant0._Z19GPU_naive_MatrixMulPdS_S_i)
        /*0070*/ 	.short	0x0380
        /*0072*/ 	.short	0x001c


	//----- nvinfo : EIATTR_SW_WAR
	.align		4
.L_77:
        /*0074*/ 	.byte	0x04, 0x36
        /*0076*/ 	.short	(.L_79 - .L_78)
.L_78:
        /*0078*/ 	.word	0x00000008
.L_79:


//--------------------- .nv.callgraph             --------------------------
	.section	.nv.callgraph,"",@"SHT_CUDA_CALLGRAPH"
	.align	4
	.sectionentsize	8
	.align		4
        /*0000*/ 	.word	0x00000000
	.align		4
        /*0004*/ 	.word	0xffffffff
	.align		4
        /*0008*/ 	.word	0x00000000
	.align		4
        /*000c*/ 	.word	0xfffffffe
	.align		4
        /*0010*/ 	.word	0x00000000
	.align		4
        /*0014*/ 	.word	0xfffffffd
	.align		4
        /*0018*/ 	.word	0x00000000
	.align		4
        /*001c*/ 	.word	0xfffffffc


//--------------------- .text._Z20matrixMultiplySharedPdS_S_iiiiii --------------------------
	.section	.text._Z20matrixMultiplySharedPdS_S_iiiiii,"ax",@progbits
	.align	128
        .global         _Z20matrixMultiplySharedPdS_S_iiiiii
        .type           _Z20matrixMultiplySharedPdS_S_iiiiii,@function
        .size           _Z20matrixMultiplySharedPdS_S_iiiiii,(.L_x_22 - _Z20matrixMultiplySharedPdS_S_iiiiii)
        .other          _Z20matrixMultiplySharedPdS_S_iiiiii,@"STO_CUDA_ENTRY STV_DEFAULT"
_Z20matrixMultiplySharedPdS_S_iiiiii:
.text._Z20matrixMultiplySharedPdS_S_iiiiii:
[----:B------:R-:W-:Y:S08]  /*0000*/  LDC R1, c[0x0][0x37c] ;  /* 0x0000df00ff017b82 */ /* 0x000ff00000000800 */
[----:B------:R-:W0:Y:S01]  /*0010*/  LDC R0, c[0x0][0x364] ;  /* 0x0000d900ff007b82 */ /* 0x000e220000000800 */
[----:B------:R-:W-:Y:S01]  /*0020*/  IMAD.MOV.U32 R4, RZ, RZ, 0x1 ;  /* 0x00000001ff047424 */ /* 0x000fe200078e00ff */
[----:B------:R-:W1:Y:S01]  /*0030*/  LDCU UR4, c[0x0][0x39c] ;  /* 0x00007380ff0477ac */ /* 0x000e620008000800 */
[----:B------:R-:W0:Y:S05]  /*0040*/  S2R R3, SR_TID.Y ;  /* 0x0000000000037919 */ /* 0x000e2a0000002200 */
[----:B------:R-:W2:Y:S08]  /*0050*/  LDC R2, c[0x0][0x360] ;  /* 0x0000d800ff027b82 */ /* 0x000eb00000000800 */
[----:B------:R-:W0:Y:S01]  /*0060*/  S2UR UR5, SR_CTAID.Y ;  /* 0x00000000000579c3 */ /* 0x000e220000002600 */
[----:B-1----:R-:W1:Y:S07]  /*0070*/  I2F.F64 R10, UR4 ;  /* 0x00000004000a7d12 */ /* 0x002e6e0008201c00 */
[----:B------:R-:W3:Y:S01]  /*0080*/  S2UR UR4, SR_CTAID.X ;  /* 0x00000000000479c3 */ /* 0x000ee20000002500 */
[----:B--2---:R-:W2:Y:S01]  /*0090*/  I2F.F64.U32 R8, R2 ;  /* 0x0000000200087312 */ /* 0x004ea20000201800 */
[----:B-1----:R-:W-:Y:S01]  /*00a0*/  FSETP.GEU.AND P1, PT, |R11|, 6.5827683646048100446e-37, PT ;  /* 0x036000000b00780b */ /* 0x002fe20003f2e200 */
[----:B0-----:R-:W-:-:S06]  /*00b0*/  IMAD R24, R0, UR5, R3 ;  /* 0x0000000500187c24 */ /* 0x001fcc000f8e0203 */
[----:B--2---:R-:W0:Y:S02]  /*00c0*/  MUFU.RCP64H R5, R9 ;  /* 0x0000000900057308 */ /* 0x004e240000001800 */
[----:B0-----:R-:W-:-:S08]  /*00d0*/  DFMA R6, -R8, R4, 1 ;  /* 0x3ff000000806742b */ /* 0x001fd00000000104 */
[----:B------:R-:W-:-:S08]  /*00e0*/  DFMA R6, R6, R6, R6 ;  /* 0x000000060606722b */ /* 0x000fd00000000006 */
[----:B------:R-:W-:-:S08]  /*00f0*/  DFMA R6, R4, R6, R4 ;  /* 0x000000060406722b */ /* 0x000fd00000000004 */
[----:B------:R-:W-:-:S08]  /*0100*/  DFMA R4, -R8, R6, 1 ;  /* 0x3ff000000804742b */ /* 0x000fd00000000106 */
[----:B------:R-:W-:Y:S02]  /*0110*/  DFMA R6, R6, R4, R6 ;  /* 0x000000040606722b */ /* 0x000fe40000000006 */
[----:B------:R-:W3:Y:S06]  /*0120*/  S2R R5, SR_TID.X ;  /* 0x0000000000057919 */ /* 0x000eec0000002100 */
[----:B------:R-:W-:-:S08]  /*0130*/  DMUL R12, R10, R6 ;  /* 0x000000060a0c7228 */ /* 0x000fd00000000000 */
[----:B------:R-:W-:-:S08]  /*0140*/  DFMA R14, -R8, R12, R10 ;  /* 0x0000000c080e722b */ /* 0x000fd0000000010a */
[----:B------:R-:W-:-:S10]  /*0150*/  DFMA R6, R6, R14, R12 ;  /* 0x0000000e0606722b */ /* 0x000fd4000000000c */
[----:B------:R-:W-:Y:S01]  /*0160*/  FFMA R4, RZ, R9, R7 ;  /* 0x00000009ff047223 */ /* 0x000fe20000000007 */
[----:B---3--:R-:W-:-:S04]  /*0170*/  IMAD R21, R2, UR4, R5 ;  /* 0x0000000402157c24 */ /* 0x008fc8000f8e0205 */
[----:B------:R-:W-:-:S13]  /*0180*/  FSETP.GT.AND P0, PT, |R4|, 1.469367938527859385e-39, PT ;  /* 0x001000000400780b */ /* 0x000fda0003f04200 */
[----:B------:R-:W-:Y:S05]  /*0190*/  @P0 BRA P1, `(.L_x_0) ;  /* 0x0000000000100947 */ /* 0x000fea0000800000 */
[----:B------:R-:W-:-:S07]  /*01a0*/  MOV R4, 0x1c0 ;  /* 0x000001c000047802 */ /* 0x000fce0000000f00 */
[----:B------:R-:W-:Y:S05]  /*01b0*/  CALL.REL.NOINC `($__internal_0_$__cuda_sm20_div_rn_f64_full) ;  /* 0x0000000800c47944 */ /* 0x000fea0003c00000 */
[----:B------:R-:W-:Y:S02]  /*01c0*/  IMAD.MOV.U32 R6, RZ, RZ, R16 ;  /* 0x000000ffff067224 */ /* 0x000fe400078e0010 */
[----:B------:R-:W-:-:S07]  /*01d0*/  IMAD.MOV.U32 R7, RZ, RZ, R17 ;  /* 0x000000ffff077224 */ /* 0x000fce00078e0011 */
.L_x_0:
[----:B------:R-:W0:Y:S01]  /*01e0*/  F2I.F64.CEIL R4, R6 ;  /* 0x0000000600047311 */ /* 0x000e220000309100 */
[----:B------:R-:W1:Y:S01]  /*01f0*/  LDCU.64 UR8, c[0x0][0x358] ;  /* 0x00006b00ff0877ac */ /* 0x000e620008000a00 */
[----:B------:R-:W-:Y:S02]  /*0200*/  CS2R R28, SRZ ;  /* 0x00000000001c7805 */ /* 0x000fe4000001ff00 */
[----:B0-----:R-:W-:-:S13]  /*0210*/  ISETP.GE.AND P0, PT, R4, 0x1, PT ;  /* 0x000000010400780c */ /* 0x001fda0003f06270 */
[----:B-1----:R-:W-:Y:S05]  /*0220*/  @!P0 BRA `(.L_x_1) ;  /* 0x0000000800848947 */ /* 0x002fea0003800000 */
[----:B------:R-:W0:Y:S01]  /*0230*/  S2UR UR6, SR_CgaCtaId ;  /* 0x00000000000679c3 */ /* 0x000e220000008800 */
[----:B------:R-:W-:Y:S01]  /*0240*/  UMOV UR4, 0x400 ;  /* 0x0000040000047882 */ /* 0x000fe20000000000 */
[C---:B------:R-:W-:Y:S01]  /*0250*/  LOP3.LUT R19, R2.reuse, 0xf, RZ, 0xc0, !PT ;  /* 0x0000000f02137812 */ /* 0x040fe200078ec0ff */
[----:B------:R-:W-:Y:S01]  /*0260*/  UIADD3 UR5, UPT, UPT, UR4, 0x2000, URZ ;  /* 0x0000200004057890 */ /* 0x000fe2000fffe0ff */
[C---:B------:R-:W-:Y:S02]  /*0270*/  LOP3.LUT R18, R2.reuse, 0x7, RZ, 0xc0, !PT ;  /* 0x0000000702127812 */ /* 0x040fe400078ec0ff */
[----:B------:R-:W-:Y:S02]  /*0280*/  CS2R R28, SRZ ;  /* 0x00000000001c7805 */ /* 0x000fe4000001ff00 */
[C---:B------:R-:W-:Y:S02]  /*0290*/  LOP3.LUT R17, R2.reuse, 0x7f0, RZ, 0xc0, !PT ;  /* 0x000007f002117812 */ /* 0x040fe400078ec0ff */
[----:B------:R-:W-:Y:S01]  /*02a0*/  LOP3.LUT R16, R2, 0x3, RZ, 0xc0, !PT ;  /* 0x0000000302107812 */ /* 0x000fe200078ec0ff */
[----:B0-----:R-:W-:-:S02]  /*02b0*/  ULEA UR4, UR6, UR4, 0x18 ;  /* 0x0000000406047291 */ /* 0x001fc4000f8ec0ff */
[----:B------:R-:W-:-:S04]  /*02c0*/  ULEA UR5, UR6, UR5, 0x18 ;  /* 0x0000000506057291 */ /* 0x000fc8000f8ec0ff */
[----:B------:R-:W-:Y:S01]  /*02d0*/  LEA R22, R3, UR4, 0x8 ;  /* 0x0000000403167c11 */ /* 0x000fe2000f8e40ff */
[----:B------:R-:W-:Y:S01]  /*02e0*/  UMOV UR4, URZ ;  /* 0x000000ff00047c82 */ /* 0x000fe20008000000 */
[----:B------:R-:W-:-:S03]  /*02f0*/  LEA R20, R5, UR5, 0x3 ;  /* 0x0000000505147c11 */ /* 0x000fc6000f8e18ff */
[----:B------:R-:W-:Y:S02]  /*0300*/  VIADD R7, R22, 0x40 ;  /* 0x0000004016077836 */ /* 0x000fe40000000000 */
[----:B------:R-:W-:-:S07]  /*0310*/  VIADD R6, R20, 0x800 ;  /* 0x0000080014067836 */ /* 0x000fce0000000000 */
.L_x_7:
[----:B0-----:R-:W0:Y:S01]  /*0320*/  LDCU.64 UR6, c[0x0][0x398] ;  /* 0x00007300ff0677ac */ /* 0x001e220008000a00 */
[----:B------:R-:W-:Y:S01]  /*0330*/  IMAD R10, R0, UR4, R3 ;  /* 0x00000004000a7c24 */ /* 0x000fe2000f8e0203 */
[----:B------:R-:W-:Y:S01]  /*0340*/  CS2R R14, SRZ ;  /* 0x00000000000e7805 */ /* 0x000fe2000001ff00 */
[----:B------:R-:W-:Y:S01]  /*0350*/  IMAD R11, R2, UR4, R5 ;  /* 0x00000004020b7c24 */ /* 0x000fe2000f8e0205 */
[----:B------:R-:W1:Y:S01]  /*0360*/  LDCU.64 UR10, c[0x0][0x3a0] ;  /* 0x00007400ff0a77ac */ /* 0x000e620008000a00 */
[----:B0-----:R-:W-:Y:S02]  /*0370*/  ISETP.GE.AND P1, PT, R24, UR6, PT ;  /* 0x0000000618007c0c */ /* 0x001fe4000bf26270 */
[----:B-1----:R-:W-:Y:S02]  /*0380*/  ISETP.GE.U32.AND P0, PT, R10, UR10, PT ;  /* 0x0000000a0a007c0c */ /* 0x002fe4000bf06070 */
[----:B------:R-:W-:Y:S02]  /*0390*/  ISETP.GE.U32.OR P1, PT, R11, UR7, P1 ;  /* 0x000000070b007c0c */ /* 0x000fe40008f26470 */
[----:B------:R-:W-:-:S11]  /*03a0*/  ISETP.GE.OR P0, PT, R21, UR11, P0 ;  /* 0x0000000b15007c0c */ /* 0x000fd60008706670 */
[----:B------:R-:W0:Y:S01]  /*03b0*/  @!P1 LDC.64 R12, c[0x0][0x380] ;  /* 0x0000e000ff0c9b82 */ /* 0x000e220000000a00 */
[----:B------:R-:W-:Y:S02]  /*03c0*/  @!P1 IMAD R11, R24, UR7, R11 ;  /* 0x00000007180b9c24 */ /* 0x000fe4000f8e020b */
[----:B------:R-:W-:-:S05]  /*03d0*/  @!P0 IMAD R23, R10, UR11, R21 ;  /* 0x0000000b0a178c24 */ /* 0x000fca000f8e0215 */
[----:B------:R-:W1:Y:S01]  /*03e0*/  @!P0 LDC.64 R8, c[0x0][0x388] ;  /* 0x0000e200ff088b82 */ /* 0x000e620000000a00 */
[----:B0-----:R-:W-:Y:S01]  /*03f0*/  @!P1 IMAD.WIDE.U32 R12, R11, 0x8, R12 ;  /* 0x000000080b0c9825 */ /* 0x001fe200078e000c */
[----:B------:R-:W-:-:S04]  /*0400*/  CS2R R10, SRZ ;  /* 0x00000000000a7805 */ /* 0x000fc8000001ff00 */
[----:B------:R-:W2:Y:S01]  /*0410*/  @!P1 LDG.E.64 R14, desc[UR8][R12.64] ;  /* 0x000000080c0e9981 */ /* 0x000ea2000c1e1b00 */
[----:B-1----:R-:W-:-:S05]  /*0420*/  @!P0 IMAD.WIDE.U32 R8, R23, 0x8, R8 ;  /* 0x0000000817088825 */ /* 0x002fca00078e0008 */
[----:B------:R-:W3:Y:S01]  /*0430*/  @!P0 LDG.E.64 R10, desc[UR8][R8.64] ;  /* 0x00000008080a8981 */ /* 0x000ee2000c1e1b00 */
[----:B------:R-:W0:Y:S01]  /*0440*/  S2UR UR6, SR_CgaCtaId ;  /* 0x00000000000679c3 */ /* 0x000e220000008800 */
[----:B------:R-:W-:Y:S02]  /*0450*/  UMOV UR5, 0x400 ;  /* 0x0000040000057882 */ /* 0x000fe40000000000 */
[----:B------:R-:W-:Y:S01]  /*0460*/  UIADD3 UR5, UPT, UPT, UR5, 0x2000, URZ ;  /* 0x0000200005057890 */ /* 0x000fe2000fffe0ff */
[----:B------:R-:W-:Y:S01]  /*0470*/  ISETP.GE.U32.AND P0, PT, R2, 0x10, PT ;  /* 0x000000100200780c */ /* 0x000fe20003f06070 */
[----:B------:R-:W-:Y:S02]  /*0480*/  IMAD R25, R5, 0x8, R22 ;  /* 0x0000000805197824 */ /* 0x000fe400078e0216 */
[----:B0-----:R-:W-:-:S06]  /*0490*/  ULEA UR5, UR6, UR5, 0x18 ;  /* 0x0000000506057291 */ /* 0x001fcc000f8ec0ff */
[----:B------:R-:W-:-:S05]  /*04a0*/  LEA R26, R3, UR5, 0x8 ;  /* 0x00000005031a7c11 */ /* 0x000fca000f8e40ff */
[----:B------:R-:W-:Y:S02]  /*04b0*/  IMAD R27, R5, 0x8, R26 ;  /* 0x00000008051b7824 */ /* 0x000fe400078e021a */
[----:B------:R-:W-:Y:S01]  /*04c0*/  IMAD.MOV.U32 R23, RZ, RZ, RZ ;  /* 0x000000ffff177224 */ /* 0x000fe200078e00ff */
[----:B--2---:R0:W-:Y:S04]  /*04d0*/  STS.64 [R25], R14 ;  /* 0x0000000e19007388 */ /* 0x0041e80000000a00 */
[----:B---3--:R0:W-:Y:S01]  /*04e0*/  STS.64 [R27], R10 ;  /* 0x0000000a1b007388 */ /* 0x0081e20000000a00 */
[----:B------:R-:W-:Y:S06]  /*04f0*/  BAR.SYNC.DEFER_BLOCKING 0x0 ;  /* 0x0000000000007b1d */ /* 0x000fec0000010000 */
[----:B------:R-:W-:Y:S05]  /*0500*/  @!P0 BRA `(.L_x_2) ;  /* 0x0000000000c88947 */ /* 0x000fea0003800000 */
[----:B------:R-:W-:Y:S01]  /*0510*/  LOP3.LUT R26, R2, 0xfffffff0, RZ, 0xc0, !PT ;  /* 0xfffffff0021a7812 */ /* 0x000fe200078ec0ff */
[----:B0-----:R-:W-:Y:S02]  /*0520*/  IMAD.MOV.U32 R25, RZ, RZ, R6 ;  /* 0x000000ffff197224 */ /* 0x001fe400078e0006 */
[----:B------:R-:W-:Y:S02]  /*0530*/  IMAD.MOV.U32 R23, RZ, RZ, R7 ;  /* 0x000000ffff177224 */ /* 0x000fe400078e0007 */
[----:B------:R-:W-:-:S07]  /*0540*/  IMAD.MOV R26, RZ, RZ, -R26 ;  /* 0x000000ffff1a7224 */ /* 0x000fce00078e0a1a */
.L_x_3:
[----:B------:R-:W-:Y:S01]  /*0550*/  LDS.64 R30, [R25+-0x800] ;  /* 0xfff80000191e7984 */ /* 0x000fe20000000a00 */
[----:B------:R-:W-:-:S03]  /*0560*/  VIADD R26, R26, 0x10 ;  /* 0x000000101a1a7836 */ /* 0x000fc60000000000 */
[----:B------:R-:W0:Y:S02]  /*0570*/  LDS.128 R12, [R23+-0x40] ;  /* 0xffffc000170c7984 */ /* 0x000e240000000c00 */
[----:B------:R-:W-:Y:S02]  /*0580*/  ISETP.NE.AND P0, PT, R26, RZ, PT ;  /* 0x000000ff1a00720c */ /* 0x000fe40003f05270 */
[----:B------:R-:W1:Y:S04]  /*0590*/  LDS.64 R34, [R25+-0x700] ;  /* 0xfff9000019227984 */ /* 0x000e680000000a00 */
[----:B------:R-:W-:Y:S04]  /*05a0*/  LDS.64 R32, [R25+-0x600] ;  /* 0xfffa000019207984 */ /* 0x000fe80000000a00 */
[----:B------:R-:W2:Y:S01]  /*05b0*/  LDS.128 R8, [R23+-0x30] ;  /* 0xffffd00017087984 */ /* 0x000ea20000000c00 */
[----:B0-----:R-:W-:-:S03]  /*05c0*/  DFMA R12, R12, R30, R28 ;  /* 0x0000001e0c0c722b */ /* 0x001fc6000000001c */
[----:B------:R-:W0:Y:S04]  /*05d0*/  LDS.64 R28, [R25+-0x500] ;  /* 0xfffb0000191c7984 */ /* 0x000e280000000a00 */
[----:B------:R-:W-:Y:S01]  /*05e0*/  LDS.64 R30, [R25+-0x400] ;  /* 0xfffc0000191e7984 */ /* 0x000fe20000000a00 */
[----:B-1----:R-:W-:-:S03]  /*05f0*/  DFMA R34, R34, R14, R12 ;  /* 0x0000000e2222722b */ /* 0x002fc6000000000c */
[----:B------:R-:W1:Y:S05]  /*0600*/  LDS.128 R12, [R23+-0x20] ;  /* 0xffffe000170c7984 */ /* 0x000e6a0000000c00 */
[----:B--2---:R-:W-:Y:S01]  /*0610*/  DFMA R34, R8, R32, R34 ;  /* 0x000000200822722b */ /* 0x004fe20000000022 */
[----:B------:R-:W2:Y:S07]  /*0620*/  LDS.64 R32, [R25+-0x300] ;  /* 0xfffd000019207984 */ /* 0x000eae0000000a00 */
[----:B0-----:R-:W-:Y:S01]  /*0630*/  DFMA R34, R28, R10, R34 ;  /* 0x0000000a1c22722b */ /* 0x001fe20000000022 */
[----:B------:R-:W-:Y:S04]  /*0640*/  LDS.64 R28, [R25+-0x200] ;  /* 0xfffe0000191c7984 */ /* 0x000fe80000000a00 */
[----:B------:R-:W0:Y:S03]  /*0650*/  LDS.128 R8, [R23+-0x10] ;  /* 0xfffff00017087984 */ /* 0x000e260000000c00 */
[----:B-1----:R-:W-:Y:S01]  /*0660*/  DFMA R34, R12, R30, R34 ;  /* 0x0000001e0c22722b */ /* 0x002fe20000000022 */
[----:B------:R-:W1:Y:S07]  /*0670*/  LDS.64 R30, [R25+-0x100] ;  /* 0xffff0000191e7984 */ /* 0x000e6e0000000a00 */
[----:B--2---:R-:W-:Y:S01]  /*0680*/  DFMA R34, R32, R14, R34 ;  /* 0x0000000e2022722b */ /* 0x004fe20000000022 */
[----:B------:R-:W-:Y:S04]  /*0690*/  LDS.64 R32, [R25] ;  /* 0x0000000019207984 */ /* 0x000fe80000000a00 */
[----:B------:R-:W2:Y:S03]  /*06a0*/  LDS.128 R12, [R23] ;  /* 0x00000000170c7984 */ /* 0x000ea60000000c00 */
[----:B0-----:R-:W-:Y:S01]  /*06b0*/  DFMA R34, R8, R28, R34 ;  /* 0x0000001c0822722b */ /* 0x001fe20000000022 */
[----:B------:R-:W0:Y:S07]  /*06c0*/  LDS.64 R28, [R25+0x100] ;  /* 0x00010000191c7984 */ /* 0x000e2e0000000a00 */
[----:B-1----:R-:W-:Y:S01]  /*06d0*/  DFMA R34, R30, R10, R34 ;  /* 0x0000000a1e22722b */ /* 0x002fe20000000022 */
[----:B------:R-:W-:Y:S04]  /*06e0*/  LDS.64 R30, [R25+0x200] ;  /* 0x00020000191e7984 */ /* 0x000fe80000000a00 */
[----:B------:R-:W1:Y:S03]  /*06f0*/  LDS.128 R8, [R23+0x10] ;  /* 0x0000100017087984 */ /* 0x000e660000000c00 */
[----:B--2---:R-:W-:Y:S01]  /*0700*/  DFMA R34, R12, R32, R34 ;  /* 0x000000200c22722b */ /* 0x004fe20000000022 */
[----:B------:R-:W2:Y:S07]  /*0710*/  LDS.64 R32, [R25+0x300] ;  /* 0x0003000019207984 */ /* 0x000eae0000000a00 */
[----:B0-----:R-:W-:Y:S01]  /*0720*/  DFMA R34, R28, R14, R34 ;  /* 0x0000000e1c22722b */ /* 0x001fe20000000022 */
[----:B------:R-:W-:Y:S04]  /*0730*/  LDS.64 R28, [R25+0x400] ;  /* 0x00040000191c7984 */ /* 0x000fe80000000a00 */
[----:B------:R-:W0:Y:S03]  /*0740*/  LDS.128 R12, [R23+0x20] ;  /* 0x00002000170c7984 */ /* 0x000e260000000c00 */
[----:B-1----:R-:W-:Y:S01]  /*0750*/  DFMA R34, R8, R30, R34 ;  /* 0x0000001e0822722b */ /* 0x002fe20000000022 */
[----:B------:R-:W1:Y:S07]  /*0760*/  LDS.64 R30, [R25+0x500] ;  /* 0x00050000191e7984 */ /* 0x000e6e0000000a00 */
[----:B--2---:R-:W-:Y:S01]  /*0770*/  DFMA R34, R32, R10, R34 ;  /* 0x0000000a2022722b */ /* 0x004fe20000000022 */
[----:B------:R-:W-:Y:S04]  /*0780*/  LDS.64 R32, [R25+0x600] ;  /* 0x0006000019207984 */ /* 0x000fe80000000a00 */
[----:B------:R2:W3:Y:S02]  /*0790*/  LDS.128 R8, [R23+0x30] ;  /* 0x0000300017087984 */ /* 0x0004e40000000c00 */
[----:B--2---:R-:W-:Y:S01]  /*07a0*/  VIADD R23, R23, 0x80 ;  /* 0x0000008017177836 */ /* 0x004fe20000000000 */
[----:B0-----:R-:W-:Y:S01]  /*07b0*/  DFMA R12, R12, R28, R34 ;  /* 0x0000001c0c0c722b */ /* 0x001fe20000000022 */
[----:B------:R0:W2:Y:S07]  /*07c0*/  LDS.64 R28, [R25+0x700] ;  /* 0x00070000191c7984 */ /* 0x0000ae0000000a00 */
[----:B-1----:R-:W-:Y:S01]  /*07d0*/  DFMA R12, R30, R14, R12 ;  /* 0x0000000e1e0c722b */ /* 0x002fe2000000000c */
[----:B0-----:R-:W-:-:S07]  /*07e0*/  VIADD R25, R25, 0x1000 ;  /* 0x0000100019197836 */ /* 0x001fce0000000000 */
[----:B---3--:R-:W-:-:S08]  /*07f0*/  DFMA R8, R8, R32, R12 ;  /* 0x000000200808722b */ /* 0x008fd0000000000c */
[----:B--2---:R-:W-:Y:S01]  /*0800*/  DFMA R28, R28, R10, R8 ;  /* 0x0000000a1c1c722b */ /* 0x004fe20000000008 */
[----:B------:R-:W-:Y:S10]  /*0810*/  @P0 BRA `(.L_x_3) ;  /* 0xfffffffc004c0947 */ /* 0x000ff4000383ffff */
[----:B------:R-:W-:-:S07]  /*0820*/  IMAD.MOV.U32 R23, RZ, RZ, R17 ;  /* 0x000000ffff177224 */ /* 0x000fce00078e0011 */
.L_x_2:
[----:B------:R-:W-:-:S13]  /*0830*/  ISETP.NE.AND P0, PT, R19, RZ, PT ;  /* 0x000000ff1300720c */ /* 0x000fda0003f05270 */
[----:B------:R-:W-:Y:S05]  /*0840*/  @!P0 BRA `(.L_x_4) ;  /* 0x0000000000ec8947 */ /* 0x000fea0003800000 */
[----:B------:R-:W-:Y:S01]  /*0850*/  VIADD R8, R19, 0xffffffff ;  /* 0xffffffff13087836 */ /* 0x000fe20000000000 */
[----:B------:R-:W-:-:S04]  /*0860*/  ISETP.NE.AND P1, PT, R18, RZ, PT ;  /* 0x000000ff1200720c */ /* 0x000fc80003f25270 */
[----:B------:R-:W-:-:S13]  /*0870*/  ISETP.GE.U32.AND P0, PT, R8, 0x7, PT ;  /* 0x000000070800780c */ /* 0x000fda0003f06070 */
[----:B------:R-:W-:Y:S05]  /*0880*/  @!P0 BRA `(.L_x_5) ;  /* 0x00000000005c8947 */ /* 0x000fea0003800000 */
[C---:B0-----:R-:W-:Y:S02]  /*0890*/  IMAD R25, R23.reuse, 0x100, R20 ;  /* 0x0000010017197824 */ /* 0x041fe400078e0214 */
[C---:B------:R-:W-:Y:S02]  /*08a0*/  IMAD R30, R23.reuse, 0x8, R22 ;  /* 0x00000008171e7824 */ /* 0x040fe400078e0216 */
[----:B------:R-:W-:Y:S01]  /*08b0*/  VIADD R23, R23, 0x8 ;  /* 0x0000000817177836 */ /* 0x000fe20000000000 */
[----:B------:R-:W-:Y:S04]  /*08c0*/  LDS.64 R32, [R25] ;  /* 0x0000000019207984 */ /* 0x000fe80000000a00 */
[----:B------:R-:W0:Y:S04]  /*08d0*/  LDS.128 R12, [R30] ;  /* 0x000000001e0c7984 */ /* 0x000e280000000c00 */
[----:B------:R-:W1:Y:S04]  /*08e0*/  LDS.64 R34, [R25+0x100] ;  /* 0x0001000019227984 */ /* 0x000e680000000a00 */
[----:B------:R-:W-:Y:S04]  /*08f0*/  LDS.64 R26, [R25+0x200] ;  /* 0x00020000191a7984 */ /* 0x000fe80000000a00 */
[----:B------:R-:W2:Y:S04]  /*0900*/  LDS.128 R8, [R30+0x10] ;  /* 0x000010001e087984 */ /* 0x000ea80000000c00 */
[----:B------:R-:W-:Y:S01]  /*0910*/  LDS.64 R36, [R25+0x700] ;  /* 0x0007000019247984 */ /* 0x000fe20000000a00 */
[----:B0-----:R-:W-:-:S03]  /*0920*/  DFMA R12, R12, R32, R28 ;  /* 0x000000200c0c722b */ /* 0x001fc6000000001c */
[----:B------:R-:W0:Y:S04]  /*0930*/  LDS.64 R32, [R25+0x300] ;  /* 0x0003000019207984 */ /* 0x000e280000000a00 */
[----:B------:R-:W-:Y:S01]  /*0940*/  LDS.64 R28, [R25+0x400] ;  /* 0x00040000191c7984 */ /* 0x000fe20000000a00 */
[----:B-1----:R-:W-:-:S03]  /*0950*/  DFMA R34, R34, R14, R12 ;  /* 0x0000000e2222722b */ /* 0x002fc6000000000c */
[----:B------:R-:W1:Y:S05]  /*0960*/  LDS.128 R12, [R30+0x20] ;  /* 0x000020001e0c7984 */ /* 0x000e6a0000000c00 */
[----:B--2---:R-:W-:Y:S01]  /*0970*/  DFMA R34, R8, R26, R34 ;  /* 0x0000001a0822722b */ /* 0x004fe20000000022 */
[----:B------:R-:W2:Y:S07]  /*0980*/  LDS.64 R26, [R25+0x500] ;  /* 0x00050000191a7984 */ /* 0x000eae0000000a00 */
[----:B0-----:R-:W-:Y:S01]  /*0990*/  DFMA R34, R32, R10, R34 ;  /* 0x0000000a2022722b */ /* 0x001fe20000000022 */
[----:B------:R-:W-:Y:S04]  /*09a0*/  LDS.64 R32, [R25+0x600] ;  /* 0x0006000019207984 */ /* 0x000fe80000000a00 */
[----:B------:R-:W0:Y:S03]  /*09b0*/  LDS.128 R8, [R30+0x30] ;  /* 0x000030001e087984 */ /* 0x000e260000000c00 */
[----:B-1----:R-:W-:-:S08]  /*09c0*/  DFMA R12, R12, R28, R34 ;  /* 0x0000001c0c0c722b */ /* 0x002fd00000000022 */
[----:B--2---:R-:W-:-:S08]  /*09d0*/  DFMA R12, R26, R14, R12 ;  /* 0x0000000e1a0c722b */ /* 0x004fd0000000000c */
[----:B0-----:R-:W-:-:S08]  /*09e0*/  DFMA R8, R8, R32, R12 ;  /* 0x000000200808722b */ /* 0x001fd0000000000c */
[----:B------:R-:W-:-:S11]  /*09f0*/  DFMA R28, R36, R10, R8 ;  /* 0x0000000a241c722b */ /* 0x000fd60000000008 */
.L_x_5:
[----:B------:R-:W-:Y:S05]  /*0a00*/  @!P1 BRA `(.L_x_4) ;  /* 0x00000000007c9947 */ /* 0x000fea0003800000 */
[----:B------:R-:W-:Y:S01]  /*0a10*/  VIADD R8, R18, 0xffffffff ;  /* 0xffffffff12087836 */ /* 0x000fe20000000000 */
[----:B------:R-:W-:-:S04]  /*0a20*/  ISETP.NE.AND P1, PT, R16, RZ, PT ;  /* 0x000000ff1000720c */ /* 0x000fc80003f25270 */
[----:B------:R-:W-:-:S13]  /*0a30*/  ISETP.GE.U32.AND P0, PT, R8, 0x3, PT ;  /* 0x000000030800780c */ /* 0x000fda0003f06070 */
[----:B------:R-:W-:Y:S05]  /*0a40*/  @!P0 BRA `(.L_x_6) ;  /* 0x0000000000348947 */ /* 0x000fea0003800000 */
[C---:B------:R-:W-:Y:S02]  /*0a50*/  IMAD R36, R23.reuse, 0x100, R20 ;  /* 0x0000010017247824 */ /* 0x040fe400078e0214 */
[C---:B0-----:R-:W-:Y:S02]  /*0a60*/  IMAD R25, R23.reuse, 0x8, R22 ;  /* 0x0000000817197824 */ /* 0x041fe400078e0216 */
[----:B------:R-:W-:Y:S01]  /*0a70*/  VIADD R23, R23, 0x4 ;  /* 0x0000000417177836 */ /* 0x000fe20000000000 */
[----:B------:R-:W-:Y:S04]  /*0a80*/  LDS.64 R34, [R36] ;  /* 0x0000000024227984 */ /* 0x000fe80000000a00 */
[----:B------:R-:W0:Y:S04]  /*0a90*/  LDS.128 R8, [R25] ;  /* 0x0000000019087984 */ /* 0x000e280000000c00 */
[----:B------:R-:W1:Y:S04]  /*0aa0*/  LDS.64 R32, [R36+0x100] ;  /* 0x0001000024207984 */ /* 0x000e680000000a00 */
[----:B------:R-:W-:Y:S04]  /*0ab0*/  LDS.64 R30, [R36+0x200] ;  /* 0x00020000241e7984 */ /* 0x000fe80000000a00 */
[----:B------:R-:W2:Y:S04]  /*0ac0*/  LDS.128 R12, [R25+0x10] ;  /* 0x00001000190c7984 */ /* 0x000ea80000000c00 */
[----:B------:R-:W3:Y:S01]  /*0ad0*/  LDS.64 R26, [R36+0x300] ;  /* 0x00030000241a7984 */ /* 0x000ee20000000a00 */
[----:B0-----:R-:W-:-:S08]  /*0ae0*/  DFMA R8, R8, R34, R28 ;  /* 0x000000220808722b */ /* 0x001fd0000000001c */
[----:B-1----:R-:W-:-:S08]  /*0af0*/  DFMA R8, R32, R10, R8 ;  /* 0x0000000a2008722b */ /* 0x002fd00000000008 */
[----:B--2---:R-:W-:-:S08]  /*0b00*/  DFMA R8, R12, R30, R8 ;  /* 0x0000001e0c08722b */ /* 0x004fd00000000008 */
[----:B---3--:R-:W-:-:S11]  /*0b10*/  DFMA R28, R26, R14, R8 ;  /* 0x0000000e1a1c722b */ /* 0x008fd60000000008 */
.L_x_6:
[----:B------:R-:W-:Y:S05]  /*0b20*/  @!P1 BRA `(.L_x_4) ;  /* 0x0000000000349947 */ /* 0x000fea0003800000 */
[C---:B0-----:R-:W-:Y:S01]  /*0b30*/  IMAD R25, R23.reuse, 0x100, R20 ;  /* 0x0000010017197824 */ /* 0x041fe200078e0214 */
[----:B------:R-:W-:Y:S01]  /*0b40*/  ISETP.NE.AND P0, PT, R16, 0x1, PT ;  /* 0x000000011000780c */ /* 0x000fe20003f05270 */
[----:B------:R-:W-:-:S03]  /*0b50*/  IMAD R23, R23, 0x8, R22 ;  /* 0x0000000817177824 */ /* 0x000fc600078e0216 */
[----:B------:R-:W-:Y:S04]  /*0b60*/  LDS.64 R12, [R25] ;  /* 0x00000000190c7984 */ /* 0x000fe80000000a00 */
[----:B------:R-:W0:Y:S02]  /*0b70*/  LDS.128 R8, [R23] ;  /* 0x0000000017087984 */ /* 0x000e240000000c00 */
[----:B0-----:R-:W-:-:S03]  /*0b80*/  DFMA R28, R8, R12, R28 ;  /* 0x0000000c081c722b */ /* 0x001fc6000000001c */
[----:B------:R-:W-:Y:S08]  /*0b90*/  @!P0 BRA `(.L_x_4) ;  /* 0x0000000000188947 */ /* 0x000ff00003800000 */
[----:B------:R-:W-:Y:S01]  /*0ba0*/  ISETP.NE.AND P0, PT, R16, 0x2, PT ;  /* 0x000000021000780c */ /* 0x000fe20003f05270 */
[----:B------:R-:W0:-:S12]  /*0bb0*/  LDS.64 R14, [R25+0x100] ;  /* 0x00010000190e7984 */ /* 0x000e180000000a00 */
[----:B------:R-:W-:Y:S04]  /*0bc0*/  @P0 LDS.64 R12, [R23+0x10] ;  /* 0x00001000170c0984 */ /* 0x000fe80000000a00 */
[----:B------:R-:W1:Y:S01]  /*0bd0*/  @P0 LDS.64 R8, [R25+0x200] ;  /* 0x0002000019080984 */ /* 0x000e620000000a00 */
[----:B0-----:R-:W-:-:S08]  /*0be0*/  DFMA R28, R14, R10, R28 ;  /* 0x0000000a0e1c722b */ /* 0x001fd0000000001c */
[----:B-1----:R-:W-:-:S11]  /*0bf0*/  @P0 DFMA R28, R12, R8, R28 ;  /* 0x000000080c1c022b */ /* 0x002fd6000000001c */
.L_x_4:
[----:B------:R-:W-:Y:S01]  /*0c00*/  UIADD3 UR4, UPT, UPT, UR4, 0x1, URZ ;  /* 0x0000000104047890 */ /* 0x000fe2000fffe0ff */
[----:B------:R-:W-:Y:S05]  /*0c10*/  BAR.SYNC.DEFER_BLOCKING 0x0 ;  /* 0x0000000000007b1d */ /* 0x000fea0000010000 */
[----:B------:R-:W-:-:S13]  /*0c20*/  ISETP.NE.AND P0, PT, R4, UR4, PT ;  /* 0x0000000404007c0c */ /* 0x000fda000bf05270 */
[----:B------:R-:W-:Y:S05]  /*0c30*/  @P0 BRA `(.L_x_7) ;  /* 0xfffffff400b80947 */ /* 0x000fea000383ffff */
.L_x_1:
[----:B------:R-:W1:Y:S02]  /*0c40*/  LDCU.64 UR4, c[0x0][0x3a8] ;  /* 0x00007500ff0477ac */ /* 0x000e640008000a00 */
[----:B-1----:R-:W-:-:S04]  /*0c50*/  ISETP.GE.AND P0, PT, R21, UR5, PT ;  /* 0x0000000515007c0c */ /* 0x002fc8000bf06270 */
[----:B------:R-:W-:-:S13]  /*0c60*/  ISETP.GE.OR P0, PT, R24, UR4, P0 ;  /* 0x0000000418007c0c */ /* 0x000fda0008706670 */
[----:B------:R-:W-:Y:S05]  /*0c70*/  @P0 EXIT ;  /* 0x000000000000094d */ /* 0x000fea0003800000 */
[----:B------:R-:W1:Y:S01]  /*0c80*/  LDC.64 R2, c[0x0][0x390] ;  /* 0x0000e400ff027b82 */ /* 0x000e620000000a00 */
[----:B------:R-:W-:-:S04]  /*0c90*/  IMAD R21, R24, UR5, R21 ;  /* 0x0000000518157c24 */ /* 0x000fc8000f8e0215 */
[----:B-1----:R-:W-:-:S05]  /*0ca0*/  IMAD.WIDE R2, R21, 0x8, R2 ;  /* 0x0000000815027825 */ /* 0x002fca00078e0202 */
[----:B------:R-:W-:Y:S01]  /*0cb0*/  STG.E.64 desc[UR8][R2.64], R28 ;  /* 0x0000001c02007986 */ /* 0x000fe2000c101b08 */
[----:B------:R-:W-:Y:S05]  /*0cc0*/  EXIT ;  /* 0x000000000000794d */ /* 0x000fea0003800000 */
        .weak           $__internal_0_$__cuda_sm20_div_rn_f64_full
        .type           $__internal_0_$__cuda_sm20_div_rn_f64_full,@function
        .size           $__internal_0_$__cuda_sm20_div_rn_f64_full,(.L_x_22 - $__internal_0_$__cuda_sm20_div_rn_f64_full)
$__internal_0_$__cuda_sm20_div_rn_f64_full:
[C---:B------:R-:W-:Y:S01]  /*0cd0*/  FSETP.GEU.AND P0, PT, |R9|.reuse, 1.469367938527859385e-39, PT ;  /* 0x001000000900780b */ /* 0x040fe20003f0e200 */
[----:B------:R-:W-:Y:S01]  /*0ce0*/  IMAD.MOV.U32 R14, RZ, RZ, 0x1 ;  /* 0x00000001ff0e7424 */ /* 0x000fe200078e00ff */
[C---:B------:R-:W-:Y:S01]  /*0cf0*/  LOP3.LUT R6, R9.reuse, 0x800fffff, RZ, 0xc0, !PT ;  /* 0x800fffff09067812 */ /* 0x040fe200078ec0ff */
[----:B------:R-:W-:Y:S01]  /*0d00*/  IMAD.MOV.U32 R19, RZ, RZ, 0x1ca00000 ;  /* 0x1ca00000ff137424 */ /* 0x000fe200078e00ff */
[----:B------:R-:W-:Y:S02]  /*0d10*/  LOP3.LUT R23, R9, 0x7ff00000, RZ, 0xc0, !PT ;  /* 0x7ff0000009177812 */ /* 0x000fe400078ec0ff */
[----:B------:R-:W-:Y:S01]  /*0d20*/  LOP3.LUT R7, R6, 0x3ff00000, RZ, 0xfc, !PT ;  /* 0x3ff0000006077812 */ /* 0x000fe200078efcff */
[----:B------:R-:W-:Y:S01]  /*0d30*/  IMAD.MOV.U32 R6, RZ, RZ, R8 ;  /* 0x000000ffff067224 */ /* 0x000fe200078e0008 */
[----:B------:R-:W-:-:S04]  /*0d40*/  LOP3.LUT R18, R11, 0x7ff00000, RZ, 0xc0, !PT ;  /* 0x7ff000000b127812 */ /* 0x000fc800078ec0ff */
[----:B------:R-:W-:Y:S01]  /*0d50*/  ISETP.GE.U32.AND P1, PT, R18, R23, PT ;  /* 0x000000171200720c */ /* 0x000fe20003f26070 */
[----:B------:R-:W-:Y:S01]  /*0d60*/  @!P0 DMUL R6, R8, 8.98846567431157953865e+307 ;  /* 0x7fe0000008068828 */ /* 0x000fe20000000000 */
[----:B------:R-:W-:-:S05]  /*0d70*/  IMAD.MOV.U32 R25, RZ, RZ, R18 ;  /* 0x000000ffff197224 */ /* 0x000fca00078e0012 */
[----:B------:R-:W0:Y:S02]  /*0d80*/  MUFU.RCP64H R15, R7 ;  /* 0x00000007000f7308 */ /* 0x000e240000001800 */
[----:B0-----:R-:W-:-:S08]  /*0d90*/  DFMA R12, R14, -R6, 1 ;  /* 0x3ff000000e0c742b */ /* 0x001fd00000000806 */
[----:B------:R-:W-:-:S08]  /*0da0*/  DFMA R12, R12, R12, R12 ;  /* 0x0000000c0c0c722b */ /* 0x000fd0000000000c */
[----:B------:R-:W-:Y:S01]  /*0db0*/  DFMA R14, R14, R12, R14 ;  /* 0x0000000c0e0e722b */ /* 0x000fe2000000000e */
[----:B------:R-:W-:Y:S01]  /*0dc0*/  SEL R13, R19, 0x63400000, !P1 ;  /* 0x63400000130d7807 */ /* 0x000fe20004800000 */
[----:B------:R-:W-:Y:S01]  /*0dd0*/  IMAD.MOV.U32 R12, RZ, RZ, R10 ;  /* 0x000000ffff0c7224 */ /* 0x000fe200078e000a */
[----:B------:R-:W-:Y:S02]  /*0de0*/  FSETP.GEU.AND P1, PT, |R11|, 1.469367938527859385e-39, PT ;  /* 0x001000000b00780b */ /* 0x000fe40003f2e200 */
[----:B------:R-:W-:-:S03]  /*0df0*/  LOP3.LUT R13, R13, 0x800fffff, R11, 0xf8, !PT ;  /* 0x800fffff0d0d7812 */ /* 0x000fc600078ef80b */
[----:B------:R-:W-:-:S08]  /*0e00*/  DFMA R16, R14, -R6, 1 ;  /* 0x3ff000000e10742b */ /* 0x000fd00000000806 */
[----:B------:R-:W-:Y:S01]  /*0e10*/  DFMA R14, R14, R16, R14 ;  /* 0x000000100e0e722b */ /* 0x000fe2000000000e */
[----:B------:R-:W-:Y:S10]  /*0e20*/  @P1 BRA `(.L_x_8) ;  /* 0x0000000000201947 */ /* 0x000ff40003800000 */
[----:B------:R-:W-:Y:S01]  /*0e30*/  LOP3.LUT R17, R9, 0x7ff00000, RZ, 0xc0, !PT ;  /* 0x7ff0000009117812 */ /* 0x000fe200078ec0ff */
[----:B------:R-:W-:-:S03]  /*0e40*/  IMAD.MOV.U32 R16, RZ, RZ, RZ ;  /* 0x000000ffff107224 */ /* 0x000fc600078e00ff */
[----:B------:R-:W-:-:S04]  /*0e50*/  ISETP.GE.U32.AND P1, PT, R18, R17, PT ;  /* 0x000000111200720c */ /* 0x000fc80003f26070 */
[----:B------:R-:W-:-:S04]  /*0e60*/  SEL R17, R19, 0x63400000, !P1 ;  /* 0x6340000013117807 */ /* 0x000fc80004800000 */
[----:B------:R-:W-:-:S04]  /*0e70*/  LOP3.LUT R17, R17, 0x80000000, R11, 0xf8, !PT ;  /* 0x8000000011117812 */ /* 0x000fc800078ef80b */
[----:B------:R-:W-:-:S06]  /*0e80*/  LOP3.LUT R17, R17, 0x100000, RZ, 0xfc, !PT ;  /* 0x0010000011117812 */ /* 0x000fcc00078efcff */
[----:B------:R-:W-:-:S10]  /*0e90*/  DFMA R12, R12, 2, -R16 ;  /* 0x400000000c0c782b */ /* 0x000fd40000000810 */
[----:B------:R-:W-:-:S07]  /*0ea0*/  LOP3.LUT R25, R13, 0x7ff00000, RZ, 0xc0, !PT ;  /* 0x7ff000000d197812 */ /* 0x000fce00078ec0ff */
.L_x_8:
[----:B------:R-:W-:Y:S01]  /*0eb0*/  IMAD.MOV.U32 R20, RZ, RZ, R23 ;  /* 0x000000ffff147224 */ /* 0x000fe200078e0017 */
[----:B------:R-:W-:Y:S01]  /*0ec0*/  @!P0 LOP3.LUT R20, R7, 0x7ff00000, RZ, 0xc0, !PT ;  /* 0x7ff0000007148812 */ /* 0x000fe200078ec0ff */
[----:B------:R-:W-:Y:S01]  /*0ed0*/  VIADD R26, R25, 0xffffffff ;  /* 0xffffffff191a7836 */ /* 0x000fe20000000000 */
[----:B------:R-:W-:-:S03]  /*0ee0*/  DMUL R16, R14, R12 ;  /* 0x0000000c0e107228 */ /* 0x000fc60000000000 */
[----:B------:R-:W-:Y:S01]  /*0ef0*/  VIADD R27, R20, 0xffffffff ;  /* 0xffffffff141b7836 */ /* 0x000fe20000000000 */
[----:B------:R-:W-:-:S04]  /*0f00*/  ISETP.GT.U32.AND P0, PT, R26, 0x7feffffe, PT ;  /* 0x7feffffe1a00780c */ /* 0x000fc80003f04070 */
[----:B------:R-:W-:Y:S01]  /*0f10*/  ISETP.GT.U32.OR P0, PT, R27, 0x7feffffe, P0 ;  /* 0x7feffffe1b00780c */ /* 0x000fe20000704470 */
[----:B------:R-:W-:-:S08]  /*0f20*/  DFMA R22, R16, -R6, R12 ;  /* 0x800000061016722b */ /* 0x000fd0000000000c */
[----:B------:R-:W-:-:S04]  /*0f30*/  DFMA R14, R14, R22, R16 ;  /* 0x000000160e0e722b */ /* 0x000fc80000000010 */
[----:B------:R-:W-:Y:S07]  /*0f40*/  @P0 BRA `(.L_x_9) ;  /* 0x00000000006c0947 */ /* 0x000fee0003800000 */
[----:B------:R-:W-:-:S04]  /*0f50*/  LOP3.LUT R11, R9, 0x7ff00000, RZ, 0xc0, !PT ;  /* 0x7ff00000090b7812 */ /* 0x000fc800078ec0ff */
[CC--:B------:R-:W-:Y:S02]  /*0f60*/  VIADDMNMX R10, R18.reuse, -R11.reuse, 0xb9600000, !PT ;  /* 0xb9600000120a7446 */ /* 0x0c0fe4000780090b */
[----:B------:R-:W-:Y:S02]  /*0f70*/  ISETP.GE.U32.AND P0, PT, R18, R11, PT ;  /* 0x0000000b1200720c */ /* 0x000fe40003f06070 */
[----:B------:R-:W-:Y:S02]  /*0f80*/  VIMNMX R10, PT, PT, R10, 0x46a00000, PT ;  /* 0x46a000000a0a7848 */ /* 0x000fe40003fe0100 */
[----:B------:R-:W-:-:S05]  /*0f90*/  SEL R19, R19, 0x63400000, !P0 ;  /* 0x6340000013137807 */ /* 0x000fca0004000000 */
[----:B------:R-:W-:Y:S02]  /*0fa0*/  IMAD.IADD R18, R10, 0x1, -R19 ;  /* 0x000000010a127824 */ /* 0x000fe400078e0a13 */
[----:B------:R-:W-:Y:S02]  /*0fb0*/  IMAD.MOV.U32 R10, RZ, RZ, RZ ;  /* 0x000000ffff0a7224 */ /* 0x000fe400078e00ff */
[----:B------:R-:W-:-:S06]  /*0fc0*/  VIADD R11, R18, 0x7fe00000 ;  /* 0x7fe00000120b7836 */ /* 0x000fcc0000000000 */
[----:B------:R-:W-:-:S10]  /*0fd0*/  DMUL R16, R14, R10 ;  /* 0x0000000a0e107228 */ /* 0x000fd40000000000 */
[----:B------:R-:W-:-:S13]  /*0fe0*/  FSETP.GTU.AND P0, PT, |R17|, 1.469367938527859385e-39, PT ;  /* 0x001000001100780b */ /* 0x000fda0003f0c200 */
[----:B------:R-:W-:Y:S05]  /*0ff0*/  @P0 BRA `(.L_x_10) ;  /* 0x0000000000940947 */ /* 0x000fea0003800000 */
[----:B------:R-:W-:Y:S01]  /*1000*/  DFMA R6, R14, -R6, R12 ;  /* 0x800000060e06722b */ /* 0x000fe2000000000c */
[----:B------:R-:W-:-:S09]  /*1010*/  IMAD.MOV.U32 R10, RZ, RZ, RZ ;  /* 0x000000ffff0a7224 */ /* 0x000fd200078e00ff */
[C---:B------:R-:W-:Y:S02]  /*1020*/  FSETP.NEU.AND P0, PT, R7.reuse, RZ, PT ;  /* 0x000000ff0700720b */ /* 0x040fe40003f0d000 */
[----:B------:R-:W-:-:S04]  /*1030*/  LOP3.LUT R9, R7, 0x80000000, R9, 0x48, !PT ;  /* 0x8000000007097812 */ /* 0x000fc800078e4809 */
[----:B------:R-:W-:-:S07]  /*1040*/  LOP3.LUT R11, R9, R11, RZ, 0xfc, !PT ;  /* 0x0000000b090b7212 */ /* 0x000fce00078efcff */
[----:B------:R-:W-:Y:S05]  /*1050*/  @!P0 BRA `(.L_x_10) ;  /* 0x00000000007c8947 */ /* 0x000fea0003800000 */
[----:B------:R-:W-:Y:S01]  /*1060*/  IMAD.MOV R7, RZ, RZ, -R18 ;  /* 0x000000ffff077224 */ /* 0x000fe200078e0a12 */
[----:B------:R-:W-:Y:S01]  /*1070*/  DMUL.RP R10, R14, R10 ;  /* 0x0000000a0e0a7228 */ /* 0x000fe20000008000 */
[----:B------:R-:W-:-:S06]  /*1080*/  IMAD.MOV.U32 R6, RZ, RZ, RZ ;  /* 0x000000ffff067224 */ /* 0x000fcc00078e00ff */
[----:B------:R-:W-:-:S03]  /*1090*/  DFMA R6, R16, -R6, R14 ;  /* 0x800000061006722b */ /* 0x000fc6000000000e */
[----:B------:R-:W-:-:S03]  /*10a0*/  LOP3.LUT R9, R11, R9, RZ, 0x3c, !PT ;  /* 0x000000090b097212 */ /* 0x000fc600078e3cff */
[----:B------:R-:W-:-:S04]  /*10b0*/  IADD3 R6, PT, PT, -R18, -0x43300000, RZ ;  /* 0xbcd0000012067810 */ /* 0x000fc80007ffe1ff */
[----:B------:R-:W-:-:S04]  /*10c0*/  FSETP.NEU.AND P0, PT, |R7|, R6, PT ;  /* 0x000000060700720b */ /* 0x000fc80003f0d200 */
[----:B------:R-:W-:Y:S02]  /*10d0*/  FSEL R16, R10, R16, !P0 ;  /* 0x000000100a107208 */ /* 0x000fe40004000000 */
[----:B------:R-:W-:Y:S01]  /*10e0*/  FSEL R17, R9, R17, !P0 ;  /* 0x0000001109117208 */ /* 0x000fe20004000000 */
[----:B------:R-:W-:Y:S06]  /*10f0*/  BRA `(.L_x_10) ;  /* 0x0000000000547947 */ /* 0x000fec0003800000 */
.L_x_9:
[----:B------:R-:W-:-:S14]  /*1100*/  DSETP.NAN.AND P0, PT, R10, R10, PT ;  /* 0x0000000a0a00722a */ /* 0x000fdc0003f08000 */
[----:B------:R-:W-:Y:S05]  /*1110*/  @P0 BRA `(.L_x_11) ;  /* 0x0000000000440947 */ /* 0x000fea0003800000 */
[----:B------:R-:W-:-:S14]  /*1120*/  DSETP.NAN.AND P0, PT, R8, R8, PT ;  /* 0x000000080800722a */ /* 0x000fdc0003f08000 */
[----:B------:R-:W-:Y:S05]  /*1130*/  @P0 BRA `(.L_x_12) ;  /* 0x0000000000300947 */ /* 0x000fea0003800000 */
[----:B------:R-:W-:Y:S01]  /*1140*/  ISETP.NE.AND P0, PT, R25, R20, PT ;  /* 0x000000141900720c */ /* 0x000fe20003f05270 */
[----:B------:R-:W-:Y:S02]  /*1150*/  IMAD.MOV.U32 R16, RZ, RZ, 0x0 ;  /* 0x00000000ff107424 */ /* 0x000fe400078e00ff */
[----:B------:R-:W-:-:S10]  /*1160*/  IMAD.MOV.U32 R17, RZ, RZ, -0x80000 ;  /* 0xfff80000ff117424 */ /* 0x000fd400078e00ff */
[----:B------:R-:W-:Y:S05]  /*1170*/  @!P0 BRA `(.L_x_10) ;  /* 0x0000000000348947 */ /* 0x000fea0003800000 */
[----:B------:R-:W-:Y:S02]  /*1180*/  ISETP.NE.AND P0, PT, R25, 0x7ff00000, PT ;  /* 0x7ff000001900780c */ /* 0x000fe40003f05270 */
[----:B------:R-:W-:Y:S02]  /*1190*/  LOP3.LUT R17, R11, 0x80000000, R9, 0x48, !PT ;  /* 0x800000000b117812 */ /* 0x000fe400078e4809 */
[----:B------:R-:W-:-:S13]  /*11a0*/  ISETP.EQ.OR P0, PT, R20, RZ, !P0 ;  /* 0x000000ff1400720c */ /* 0x000fda0004702670 */
[----:B------:R-:W-:Y:S01]  /*11b0*/  @P0 LOP3.LUT R6, R17, 0x7ff00000, RZ, 0xfc, !PT ;  /* 0x7ff0000011060812 */ /* 0x000fe200078efcff */
[----:B------:R-:W-:Y:S02]  /*11c0*/  @!P0 IMAD.MOV.U32 R16, RZ, RZ, RZ ;  /* 0x000000ffff108224 */ /* 0x000fe400078e00ff */
[----:B------:R-:W-:Y:S02]  /*11d0*/  @P0 IMAD.MOV.U32 R16, RZ, RZ, RZ ;  /* 0x000000ffff100224 */ /* 0x000fe400078e00ff */
[----:B------:R-:W-:Y:S01]  /*11e0*/  @P0 IMAD.MOV.U32 R17, RZ, RZ, R6 ;  /* 0x000000ffff110224 */ /* 0x000fe200078e0006 */
[----:B------:R-:W-:Y:S06]  /*11f0*/  BRA `(.L_x_10) ;  /* 0x0000000000147947 */ /* 0x000fec0003800000 */
.L_x_12:
[----:B------:R-:W-:Y:S01]  /*1200*/  LOP3.LUT R17, R9, 0x80000, RZ, 0xfc, !PT ;  /* 0x0008000009117812 */ /* 0x000fe200078efcff */
[----:B------:R-:W-:Y:S01]  /*1210*/  IMAD.MOV.U32 R16, RZ, RZ, R8 ;  /* 0x000000ffff107224 */ /* 0x000fe200078e0008 */
[----:B------:R-:W-:Y:S06]  /*1220*/  BRA `(.L_x_10) ;  /* 0x0000000000087947 */ /* 0x000fec0003800000 */
.L_x_11:
[----:B------:R-:W-:Y:S01]  /*1230*/  LOP3.LUT R17, R11, 0x80000, RZ, 0xfc, !PT ;  /* 0x000800000b117812 */ /* 0x000fe200078efcff */
[----:B------:R-:W-:-:S07]  /*1240*/  IMAD.MOV.U32 R16, RZ, RZ, R10 ;  /* 0x000000ffff107224 */ /* 0x000fce00078e000a */
.L_x_10:
[----:B------:R-:W-:Y:S02]  /*1250*/  IMAD.MOV.U32 R6, RZ, RZ, R4 ;  /* 0x000000ffff067224 */ /* 0x000fe400078e0004 */
[----:B------:R-:W-:-:S04]  /*1260*/  IMAD.MOV.U32 R7, RZ, RZ, 0x0 ;  /* 0x00000000ff077424 */ /* 0x000fc800078e00ff */
[----:B------:R-:W-:Y:S05]  /*1270*/  RET.REL.NODEC R6 `(_Z20matrixMultiplySharedPdS_S_iiiiii) ;  /* 0xffffffec06607950 */ /* 0x000fea0003c3ffff */
.L_x_13:
[----:B------:R-:W-:-:S00]  /*1280*/  BRA `(.L_x_13) ;  /* 0xfffffffc00fc7947 */ /* 0x000fc0000383ffff */
[----:B------:R-:W-:-:S00]  /*1290*/  NOP ;  /* 0x0000000000007918 */ /* 0x000fc00000000000 */
        /* <DEDUP_REMOVED lines=14> */
.L_x_22:


//--------------------- .text._Z19GPU_block_MatrixMulPdS_S_i --------------------------
	.section	.text._Z19GPU_block_MatrixMulPdS_S_i,"ax",@progbits
	.align	128
        .global         _Z19GPU_block_MatrixMulPdS_S_i
        .type           _Z19GPU_block_MatrixMulPdS_S_i,@function
        .size           _Z19GPU_block_MatrixMulPdS_S_i,(.L_x_24 - _Z19GPU_block_MatrixMulPdS_S_i)
        .other          _Z19GPU_block_MatrixMulPdS_S_i,@"STO_CUDA_ENTRY STV_DEFAULT"
_Z19GPU_block_MatrixMulPdS_S_i:
.text._Z19GPU_block_MatrixMulPdS_S_i:
[----:B------:R-:W-:Y:S01]  /*0000*/  LDC R1, c[0x0][0x37c] ;  /* 0x0000df00ff017b82 */ /* 0x000fe20000000800 */
[----:B------:R-:W0:Y:S01]  /*0010*/  LDCU UR6, c[0x0][0x398] ;  /* 0x00007300ff0677ac */ /* 0x000e220008000800 */
[----:B------:R-:W1:Y:S06]  /*0020*/  S2R R17, SR_TID.X ;  /* 0x0000000000117919 */ /* 0x000e6c0000002100 */
[----:B------:R-:W1:Y:S01]  /*0030*/  LDC R12, c[0x0][0x360] ;  /* 0x0000d800ff0c7b82 */ /* 0x000e620000000800 */
[----:B------:R-:W-:Y:S01]  /*0040*/  CS2R R22, SRZ ;  /* 0x0000000000167805 */ /* 0x000fe2000001ff00 */
[----:B------:R-:W2:Y:S01]  /*0050*/  LDCU.64 UR8, c[0x0][0x358] ;  /* 0x00006b00ff0877ac */ /* 0x000ea20008000a00 */
[----:B------:R-:W3:Y:S05]  /*0060*/  S2R R15, SR_TID.Y ;  /* 0x00000000000f7919 */ /* 0x000eea0000002200 */
[----:B------:R-:W1:Y:S08]  /*0070*/  S2UR UR4, SR_CTAID.X ;  /* 0x00000000000479c3 */ /* 0x000e700000002500 */
[----:B------:R-:W3:Y:S01]  /*0080*/  S2UR UR5, SR_CTAID.Y ;  /* 0x00000000000579c3 */ /* 0x000ee20000002600 */
[----:B0-----:R-:W-:-:S05]  /*0090*/  IMAD.U32 R6, RZ, RZ, UR6 ;  /* 0x00000006ff067e24 */ /* 0x001fca000f8e00ff */
[----:B------:R-:W-:Y:S02]  /*00a0*/  ISETP.GE.AND P0, PT, R6, 0x1, PT ;  /* 0x000000010600780c */ /* 0x000fe40003f06270 */
[----:B------:R-:W3:Y:S01]  /*00b0*/  LDC R19, c[0x0][0x364] ;  /* 0x0000d900ff137b82 */ /* 0x000ee20000000800 */
[----:B-1----:R-:W-:Y:S02]  /*00c0*/  IMAD R12, R12, UR4, R17 ;  /* 0x000000040c0c7c24 */ /* 0x002fe4000f8e0211 */
[----:B---3--:R-:W-:-:S08]  /*00d0*/  IMAD R19, R19, UR5, R15 ;  /* 0x0000000513137c24 */ /* 0x008fd0000f8e020f */
[----:B--2---:R-:W-:Y:S05]  /*00e0*/  @!P0 BRA `(.L_x_14) ;  /* 0x0000000400d88947 */ /* 0x004fea0003800000 */
[----:B------:R-:W0:Y:S01]  /*00f0*/  S2UR UR6, SR_CgaCtaId ;  /* 0x00000000000679c3 */ /* 0x000e220000008800 */
[----:B------:R-:W-:Y:S01]  /*0100*/  UMOV UR4, 0x400 ;  /* 0x0000040000047882 */ /* 0x000fe20000000000 */
[C---:B------:R-:W-:Y:S01]  /*0110*/  IMAD R5, R17.reuse, 0x20, R15 ;  /* 0x0000002011057824 */ /* 0x040fe200078e020f */
[----:B------:R-:W-:Y:S01]  /*0120*/  UIADD3 UR5, UPT, UPT, UR4, 0x2000, URZ ;  /* 0x0000200004057890 */ /* 0x000fe2000fffe0ff */
[----:B------:R-:W-:Y:S01]  /*0130*/  CS2R R22, SRZ ;  /* 0x0000000000167805 */ /* 0x000fe2000001ff00 */
[-C--:B------:R-:W-:Y:S02]  /*0140*/  IMAD R13, R17, R6.reuse, R19 ;  /* 0x00000006110d7224 */ /* 0x080fe400078e0213 */
[----:B------:R-:W-:Y:S01]  /*0150*/  IMAD R7, R12, R6, R15 ;  /* 0x000000060c077224 */ /* 0x000fe200078e020f */
[----:B------:R-:W1:Y:S08]  /*0160*/  LDC R0, c[0x0][0x398] ;  /* 0x0000e600ff007b82 */ /* 0x000e700000000800 */
[----:B------:R-:W2:Y:S01]  /*0170*/  LDC.64 R20, c[0x0][0x380] ;  /* 0x0000e000ff147b82 */ /* 0x000ea20000000a00 */
[----:B0-----:R-:W-:-:S02]  /*0180*/  ULEA UR4, UR6, UR4, 0x18 ;  /* 0x0000000406047291 */ /* 0x001fc4000f8ec0ff */
[----:B------:R-:W-:-:S04]  /*0190*/  ULEA UR5, UR6, UR5, 0x18 ;  /* 0x0000000506057291 */ /* 0x000fc8000f8ec0ff */
[C---:B------:R-:W-:Y:S02]  /*01a0*/  LEA R3, R5.reuse, UR4, 0x3 ;  /* 0x0000000405037c11 */ /* 0x040fe4000f8e18ff */
[----:B------:R-:W-:Y:S02]  /*01b0*/  LEA R5, R5, UR5, 0x3 ;  /* 0x0000000505057c11 */ /* 0x000fe4000f8e18ff */
[----:B------:R-:W-:Y:S02]  /*01c0*/  LEA R2, R15, UR5, 0x3 ;  /* 0x000000050f027c11 */ /* 0x000fe4000f8e18ff */
[----:B------:R-:W-:Y:S01]  /*01d0*/  LEA R4, R17, UR4, 0x8 ;  /* 0x0000000411047c11 */ /* 0x000fe2000f8e40ff */
[----:B------:R-:W-:-:S06]  /*01e0*/  UMOV UR4, URZ ;  /* 0x000000ff00047c82 */ /* 0x000fcc0008000000 */
.L_x_15:
[----:B-1----:R-:W-:Y:S01]  /*01f0*/  IMAD.MOV.U32 R6, RZ, RZ, R0 ;  /* 0x000000ffff067224 */ /* 0x002fe200078e0000 */
[----:B------:R-:W-:Y:S01]  /*0200*/  CS2R R24, SRZ ;  /* 0x0000000000187805 */ /* 0x000fe2000001ff00 */
[----:B--2---:R-:W-:Y:S01]  /*0210*/  IMAD.WIDE R26, R7, 0x8, R20 ;  /* 0x00000008071a7825 */ /* 0x004fe200078e0214 */
[----:B------:R-:W-:Y:S02]  /*0220*/  CS2R R10, SRZ ;  /* 0x00000000000a7805 */ /* 0x000fe4000001ff00 */
[-C--:B------:R-:W-:Y:S02]  /*0230*/  ISETP.GE.AND P1, PT, R17, R6.reuse, PT ;  /* 0x000000061100720c */ /* 0x080fe40003f26270 */
[----:B------:R-:W-:-:S11]  /*0240*/  ISETP.GE.AND P0, PT, R15, R6, PT ;  /* 0x000000060f00720c */ /* 0x000fd60003f06270 */
[----:B------:R-:W0:Y:S02]  /*0250*/  @!P1 LDC.64 R8, c[0x0][0x388] ;  /* 0x0000e200ff089b82 */ /* 0x000e240000000a00 */
[----:B------:R-:W2:Y:S01]  /*0260*/  @!P0 LDG.E.64 R24, desc[UR8][R26.64] ;  /* 0x000000081a188981 */ /* 0x000ea2000c1e1b00 */
[----:B0-----:R-:W-:-:S05]  /*0270*/  @!P1 IMAD.WIDE.U32 R28, R13, 0x8, R8 ;  /* 0x000000080d1c9825 */ /* 0x001fca00078e0008 */
[----:B------:R-:W3:Y:S04]  /*0280*/  @!P1 LDG.E.64 R10, desc[UR8][R28.64] ;  /* 0x000000081c0a9981 */ /* 0x000ee8000c1e1b00 */
[----:B--2---:R-:W-:Y:S04]  /*0290*/  STS.64 [R3], R24 ;  /* 0x0000001803007388 */ /* 0x004fe80000000a00 */
[----:B---3--:R-:W-:Y:S01]  /*02a0*/  STS.64 [R5], R10 ;  /* 0x0000000a05007388 */ /* 0x008fe20000000a00 */
[----:B------:R-:W-:Y:S06]  /*02b0*/  BAR.SYNC.DEFER_BLOCKING 0x0 ;  /* 0x0000000000007b1d */ /* 0x000fec0000010000 */
[----:B------:R-:W-:Y:S04]  /*02c0*/  LDS.64 R24, [R2] ;  /* 0x0000000002187984 */ /* 0x000fe80000000a00 */
[----:B------:R-:W0:Y:S04]  /*02d0*/  LDS.128 R8, [R4] ;  /* 0x0000000004087984 */ /* 0x000e280000000c00 */
[----:B------:R-:W1:Y:S04]  /*02e0*/  LDS.64 R28, [R2+0x100] ;  /* 0x00010000021c7984 */ /* 0x000e680000000a00 */
[----:B------:R-:W-:Y:S01]  /*02f0*/  LDS.64 R26, [R2+0x300] ;  /* 0x00030000021a7984 */ /* 0x000fe20000000a00 */
[----:B0-----:R-:W-:-:S03]  /*0300*/  DFMA R8, R8, R24, RZ ;  /* 0x000000180808722b */ /* 0x001fc600000000ff */
[----:B------:R-:W-:Y:S05]  /*0310*/  LDS.64 R24, [R2+0x200] ;  /* 0x0002000002187984 */ /* 0x000fea0000000a00 */
[----:B-1----:R-:W-:Y:S02]  /*0320*/  DFMA R28, R28, R10, R8 ;  /* 0x0000000a1c1c722b */ /* 0x002fe40000000008 */
[----:B------:R-:W0:Y:S06]  /*0330*/  LDS.128 R8, [R4+0x10] ;  /* 0x0000100004087984 */ /* 0x000e2c0000000c00 */
[----:B0-----:R-:W-:Y:S01]  /*0340*/  DFMA R8, R8, R24, R28 ;  /* 0x000000180808722b */ /* 0x001fe2000000001c */
[----:B------:R-:W-:Y:S04]  /*0350*/  LDS.64 R24, [R2+0x400] ;  /* 0x0004000002187984 */ /* 0x000fe80000000a00 */
[----:B------:R-:W-:Y:S03]  /*0360*/  LDS.64 R28, [R2+0x500] ;  /* 0x00050000021c7984 */ /* 0x000fe60000000a00 */
[----:B------:R-:W-:-:S02]  /*0370*/  DFMA R26, R26, R10, R8 ;  /* 0x0000000a1a1a722b */ /* 0x000fc40000000008 */
        /* <DEDUP_REMOVED lines=65> */
[----:B------:R-:W0:Y:S01]  /*0790*/  LDS.128 R8, [R4+0xf0] ;  /* 0x0000f00004087984 */ /* 0x000e220000000c00 */
[----:B------:R-:W-:Y:S01]  /*07a0*/  UIADD3 UR4, UPT, UPT, UR4, 0x20, URZ ;  /* 0x0000002004047890 */ /* 0x000fe2000fffe0ff */
[----:B------:R-:W-:Y:S05]  /*07b0*/  BAR.SYNC.DEFER_BLOCKING 0x0 ;  /* 0x0000000000007b1d */ /* 0x000fea0000010000 */
[C---:B------:R-:W-:Y:S01]  /*07c0*/  ISETP.LE.AND P0, PT, R6.reuse, UR4, PT ;  /* 0x0000000406007c0c */ /* 0x040fe2000bf03270 */
[----:B------:R-:W-:Y:S01]  /*07d0*/  VIADD R17, R17, 0x20 ;  /* 0x0000002011117836 */ /* 0x000fe20000000000 */
[----:B------:R-:W-:Y:S01]  /*07e0*/  IADD3 R7, PT, PT, R7, 0x20, RZ ;  /* 0x0000002007077810 */ /* 0x000fe20007ffe0ff */
[----:B------:R-:W-:Y:S01]  /*07f0*/  VIADD R15, R15, 0x20 ;  /* 0x000000200f0f7836 */ /* 0x000fe20000000000 */
[----:B------:R-:W-:Y:S01]  /*0800*/  LEA R13, R6, R13, 0x5 ;  /* 0x0000000d060d7211 */ /* 0x000fe200078e28ff */
[----:B0-----:R-:W-:-:S08]  /*0810*/  DFMA R8, R8, R24, R28 ;  /* 0x000000180808722b */ /* 0x001fd0000000001c */
[----:B------:R-:W-:-:S08]  /*0820*/  DFMA R8, R26, R10, R8 ;  /* 0x0000000a1a08722b */ /* 0x000fd00000000008 */
[----:B------:R-:W-:Y:S01]  /*0830*/  DADD R22, R8, R22 ;  /* 0x0000000008167229 */ /* 0x000fe20000000016 */
[----:B------:R-:W-:Y:S10]  /*0840*/  @!P0 BRA `(.L_x_15) ;  /* 0xfffffff800688947 */ /* 0x000ff4000383ffff */
.L_x_14:
[----:B------:R-:W-:-:S04]  /*0850*/  VIMNMX R3, PT, PT, R12, R19, !PT ;  /* 0x000000130c037248 */ /* 0x000fc80007fe0100 */
[----:B------:R-:W-:-:S13]  /*0860*/  ISETP.GE.AND P0, PT, R3, R6, PT ;  /* 0x000000060300720c */ /* 0x000fda0003f06270 */
[----:B------:R-:W-:Y:S05]  /*0870*/  @P0 EXIT ;  /* 0x000000000000094d */ /* 0x000fea0003800000 */
[----:B------:R-:W0:Y:S01]  /*0880*/  LDC.64 R2, c[0x0][0x390] ;  /* 0x0000e400ff027b82 */ /* 0x000e220000000a00 */
[----:B------:R-:W-:-:S04]  /*0890*/  IMAD R19, R12, R6, R19 ;  /* 0x000000060c137224 */ /* 0x000fc800078e0213 */
[----:B0-----:R-:W-:-:S05]  /*08a0*/  IMAD.WIDE R2, R19, 0x8, R2 ;  /* 0x0000000813027825 */ /* 0x001fca00078e0202 */
[----:B------:R-:W-:Y:S01]  /*08b0*/  STG.E.64 desc[UR8][R2.64], R22 ;  /* 0x0000001602007986 */ /* 0x000fe2000c101b08 */
[----:B------:R-:W-:Y:S05]  /*08c0*/  EXIT ;  /* 0x000000000000794d */ /* 0x000fea0003800000 */
.L_x_16:
        /* <DEDUP_REMOVED lines=11> */
.L_x_24:


//--------------------- .text._Z19GPU_naive_MatrixMulPdS_S_i --------------------------
	.section	.text._Z19GPU_naive_MatrixMulPdS_S_i,"ax",@progbits
	.align	128
        .global         _Z19GPU_naive_MatrixMulPdS_S_i
        .type           _Z19GPU_naive_MatrixMulPdS_S_i,@function
        .size           _Z19GPU_naive_MatrixMulPdS_S_i,(.L_x_25 - _Z19GPU_naive_MatrixMulPdS_S_i)
        .other          _Z19GPU_naive_MatrixMulPdS_S_i,@"STO_CUDA_ENTRY STV_DEFAULT"
_Z19GPU_naive_MatrixMulPdS_S_i:
.text._Z19GPU_naive_MatrixMulPdS_S_i:
[----:B------:R-:W-:Y:S01]  /*0000*/  LDC R1, c[0x0][0x37c] ;  /* 0x0000df00ff017b82 */ /* 0x000fe20000000800 */
[----:B------:R-:W0:Y:S07]  /*0010*/  S2R R0, SR_TID.X ;  /* 0x0000000000007919 */ /* 0x000e2e0000002100 */
[----:B------:R-:W1:Y:S01]  /*0020*/  S2UR UR4, SR_CTAID.Y ;  /* 0x00000000000479c3 */ /* 0x000e620000002600 */
[----:B------:R-:W2:Y:S07]  /*0030*/  S2R R8, SR_TID.Y ;  /* 0x0000000000087919 */ /* 0x000eae0000002200 */
[----:B------:R-:W0:Y:S08]  /*0040*/  S2UR UR6, SR_CTAID.X ;  /* 0x00000000000679c3 */ /* 0x000e300000002500 */
[----:B------:R-:W0:Y:S01]  /*0050*/  LDC R7, c[0x0][0x360] ;  /* 0x0000d800ff077b82 */ /* 0x000e220000000800 */
[----:B------:R-:W1:Y:S07]  /*0060*/  LDCU UR5, c[0x0][0x364] ;  /* 0x00006c80ff0577ac */ /* 0x000e6e0008000800 */
[----:B------:R-:W3:Y:S01]  /*0070*/  LDC R3, c[0x0][0x398] ;  /* 0x0000e600ff037b82 */ /* 0x000ee20000000800 */
[----:B-1----:R-:W-:Y:S01]  /*0080*/  UIMAD UR4, UR4, UR5, URZ ;  /* 0x00000005040472a4 */ /* 0x002fe2000f8e02ff */
[----:B0-----:R-:W-:-:S05]  /*0090*/  IMAD R7, R7, UR6, R0 ;  /* 0x0000000607077c24 */ /* 0x001fca000f8e0200 */
[----:B--2---:R-:W-:-:S04]  /*00a0*/  IADD3 R4, PT, PT, R8, UR4, RZ ;  /* 0x0000000408047c10 */ /* 0x004fc8000fffe0ff */
[----:B------:R-:W-:-:S04]  /*00b0*/  VIMNMX R0, PT, PT, R7, R4, !PT ;  /* 0x0000000407007248 */ /* 0x000fc80007fe0100 */
[----:B---3--:R-:W-:-:S13]  /*00c0*/  ISETP.GE.AND P0, PT, R0, R3, PT ;  /* 0x000000030000720c */ /* 0x008fda0003f06270 */
[----:B------:R-:W-:Y:S05]  /*00d0*/  @P0 EXIT ;  /* 0x000000000000094d */ /* 0x000fea0003800000 */
[C---:B------:R-:W-:Y:S01]  /*00e0*/  ISETP.GE.U32.AND P1, PT, R3.reuse, 0x8, PT ;  /* 0x000000080300780c */ /* 0x040fe20003f26070 */
[----:B------:R-:W0:Y:S01]  /*00f0*/  LDCU.64 UR6, c[0x0][0x358] ;  /* 0x00006b00ff0677ac */ /* 0x000e220008000a00 */
[----:B------:R-:W-:Y:S01]  /*0100*/  LOP3.LUT R5, R3, 0x7, RZ, 0xc0, !PT ;  /* 0x0000000703057812 */ /* 0x000fe200078ec0ff */
[----:B------:R-:W-:Y:S02]  /*0110*/  HFMA2 R6, -RZ, RZ, 0, 0 ;  /* 0x00000000ff067431 */ /* 0x000fe400000001ff */
[----:B------:R-:W-:Y:S01]  /*0120*/  IMAD R7, R7, R3, RZ ;  /* 0x0000000307077224 */ /* 0x000fe200078e02ff */
[----:B------:R-:W-:Y:S02]  /*0130*/  CS2R R22, SRZ ;  /* 0x0000000000167805 */ /* 0x000fe4000001ff00 */
[----:B------:R-:W-:-:S05]  /*0140*/  ISETP.NE.AND P0, PT, R5, RZ, PT ;  /* 0x000000ff0500720c */ /* 0x000fca0003f05270 */
[----:B------:R-:W-:Y:S08]  /*0150*/  @!P1 BRA `(.L_x_17) ;  /* 0x0000000000ec9947 */ /* 0x000ff00003800000 */
[C---:B------:R-:W-:Y:S01]  /*0160*/  LOP3.LUT R6, R3.reuse, 0x7ffffff8, RZ, 0xc0, !PT ;  /* 0x7ffffff803067812 */ /* 0x040fe200078ec0ff */
[C---:B------:R-:W-:Y:S01]  /*0170*/  IMAD R10, R3.reuse, 0x2, R4 ;  /* 0x00000002030a7824 */ /* 0x040fe200078e0204 */
[C---:B------:R-:W-:Y:S01]  /*0180*/  IADD3 R8, PT, PT, R3.reuse, UR4, R8 ;  /* 0x0000000403087c10 */ /* 0x040fe2000fffe008 */
[C-C-:B------:R-:W-:Y:S01]  /*0190*/  IMAD R9, R3.reuse, 0x3, R4.reuse ;  /* 0x0000000303097824 */ /* 0x140fe200078e0204 */
[C---:B------:R-:W-:Y:S01]  /*01a0*/  LEA R11, R3.reuse, R4, 0x2 ;  /* 0x00000004030b7211 */ /* 0x040fe200078e10ff */
[C-C-:B------:R-:W-:Y:S01]  /*01b0*/  IMAD R24, R3.reuse, 0x5, R4.reuse ;  /* 0x0000000503187824 */ /* 0x140fe200078e0204 */
[----:B------:R-:W-:Y:S01]  /*01c0*/  MOV R0, R7 ;  /* 0x0000000700007202 */ /* 0x000fe20000000f00 */
[C-C-:B------:R-:W-:Y:S01]  /*01d0*/  IMAD R25, R3.reuse, 0x6, R4.reuse ;  /* 0x0000000603197824 */ /* 0x140fe200078e0204 */
[----:B------:R-:W-:Y:S01]  /*01e0*/  CS2R R22, SRZ ;  /* 0x0000000000167805 */ /* 0x000fe2000001ff00 */
[--C-:B------:R-:W-:Y:S01]  /*01f0*/  IMAD R26, R3, 0x7, R4.reuse ;  /* 0x00000007031a7824 */ /* 0x100fe200078e0204 */
[----:B------:R-:W-:Y:S01]  /*0200*/  IADD3 R2, PT, PT, -R6, RZ, RZ ;  /* 0x000000ff06027210 */ /* 0x000fe20007ffe1ff */
[----:B------:R-:W-:-:S07]  /*0210*/  IMAD.MOV.U32 R27, RZ, RZ, R4 ;  /* 0x000000ffff1b7224 */ /* 0x000fce00078e0004 */
.L_x_18:
[----:B------:R-:W1:Y:S08]  /*0220*/  LDC.64 R20, c[0x0][0x388] ;  /* 0x0000e200ff147b82 */ /* 0x000e700000000a00 */
[----:B------:R-:W2:Y:S01]  /*0230*/  LDC.64 R12, c[0x0][0x380] ;  /* 0x0000e000ff0c7b82 */ /* 0x000ea20000000a00 */
[----:B-1----:R-:W-:-:S05]  /*0240*/  IMAD.WIDE.U32 R28, R27, 0x8, R20 ;  /* 0x000000081b1c7825 */ /* 0x002fca00078e0014 */
[----:B0-----:R-:W3:Y:S01]  /*0250*/  LDG.E.64 R18, desc[UR6][R28.64] ;  /* 0x000000061c127981 */ /* 0x001ee2000c1e1b00 */
[----:B--2---:R-:W-:-:S05]  /*0260*/  IMAD.WIDE R12, R0, 0x8, R12 ;  /* 0x00000008000c7825 */ /* 0x004fca00078e020c */
[----:B------:R-:W3:Y:S02]  /*0270*/  LDG.E.64 R14, desc[UR6][R12.64] ;  /* 0x000000060c0e7981 */ /* 0x000ee4000c1e1b00 */
[----:B---3--:R-:W-:Y:S01]  /*0280*/  DFMA R18, R14, R18, R22 ;  /* 0x000000120e12722b */ /* 0x008fe20000000016 */
[--C-:B------:R-:W-:Y:S01]  /*0290*/  IMAD.WIDE.U32 R22, R8, 0x8, R20.reuse ;  /* 0x0000000808167825 */ /* 0x100fe200078e0014 */
[----:B------:R-:W2:Y:S04]  /*02a0*/  LDG.E.64 R14, desc[UR6][R12.64+0x8] ;  /* 0x000008060c0e7981 */ /* 0x000ea8000c1e1b00 */
[----:B------:R-:W2:Y:S01]  /*02b0*/  LDG.E.64 R16, desc[UR6][R22.64] ;  /* 0x0000000616107981 */ /* 0x000ea2000c1e1b00 */
[----:B------:R-:W-:Y:S01]  /*02c0*/  IMAD.WIDE.U32 R28, R10, 0x8, R20 ;  /* 0x000000080a1c7825 */ /* 0x000fe200078e0014 */
[----:B--2---:R-:W-:-:S04]  /*02d0*/  DFMA R16, R14, R16, R18 ;  /* 0x000000100e10722b */ /* 0x004fc80000000012 */
[----:B------:R-:W2:Y:S04]  /*02e0*/  LDG.E.64 R18, desc[UR6][R28.64] ;  /* 0x000000061c127981 */ /* 0x000ea8000c1e1b00 */
[----:B------:R-:W2:Y:S01]  /*02f0*/  LDG.E.64 R14, desc[UR6][R12.64+0x10] ;  /* 0x000010060c0e7981 */ /* 0x000ea2000c1e1b00 */
[----:B------:R-:W-:Y:S01]  /*0300*/  IMAD.WIDE.U32 R22, R9, 0x8, R20 ;  /* 0x0000000809167825 */ /* 0x000fe200078e0014 */
[----:B--2---:R-:W-:-:S04]  /*0310*/  DFMA R18, R14, R18, R16 ;  /* 0x000000120e12722b */ /* 0x004fc80000000010 */
[----:B------:R0:W2:Y:S04]  /*0320*/  LDG.E.64 R16, desc[UR6][R22.64] ;  /* 0x0000000616107981 */ /* 0x0000a8000c1e1b00 */
[----:B------:R-:W2:Y:S01]  /*0330*/  LDG.E.64 R14, desc[UR6][R12.64+0x18] ;  /* 0x000018060c0e7981 */ /* 0x000ea2000c1e1b00 */
[----:B0-----:R-:W-:Y:S01]  /*0340*/  IMAD.WIDE.U32 R22, R11, 0x8, R20 ;  /* 0x000000080b167825 */ /* 0x001fe200078e0014 */
[----:B--2---:R-:W-:-:S04]  /*0350*/  DFMA R16, R14, R16, R18 ;  /* 0x000000100e10722b */ /* 0x004fc80000000012 */
[----:B------:R-:W2:Y:S04]  /*0360*/  LDG.E.64 R18, desc[UR6][R22.64] ;  /* 0x0000000616127981 */ /* 0x000ea8000c1e1b00 */
[----:B------:R-:W2:Y:S01]  /*0370*/  LDG.E.64 R14, desc[UR6][R12.64+0x20] ;  /* 0x000020060c0e7981 */ /* 0x000ea2000c1e1b00 */
[----:B------:R-:W-:-:S03]  /*0380*/  IMAD.WIDE.U32 R28, R24, 0x8, R20 ;  /* 0x00000008181c7825 */ /* 0x000fc600078e0014 */
[----:B------:R-:W3:Y:S01]  /*0390*/  LDG.E.64 R22, desc[UR6][R12.64+0x38] ;  /* 0x000038060c167981 */ /* 0x000ee2000c1e1b00 */
[----:B--2---:R-:W-:-:S03]  /*03a0*/  DFMA R18, R14, R18, R16 ;  /* 0x000000120e12722b */ /* 0x004fc60000000010 */
[----:B------:R-:W2:Y:S04]  /*03b0*/  LDG.E.64 R14, desc[UR6][R28.64] ;  /* 0x000000061c0e7981 */ /* 0x000ea8000c1e1b00 */
[----:B------:R-:W2:Y:S01]  /*03c0*/  LDG.E.64 R16, desc[UR6][R12.64+0x28] ;  /* 0x000028060c107981 */ /* 0x000ea2000c1e1b00 */
[----:B------:R-:W-:Y:S01]  /*03d0*/  IADD3 R2, PT, PT, R2, 0x8, RZ ;  /* 0x0000000802027810 */ /* 0x000fe20007ffe0ff */
[----:B--2---:R-:W-:Y:S01]  /*03e0*/  DFMA R14, R16, R14, R18 ;  /* 0x0000000e100e722b */ /* 0x004fe20000000012 */
[--C-:B------:R-:W-:Y:S01]  /*03f0*/  IMAD.WIDE.U32 R16, R25, 0x8, R20.reuse ;  /* 0x0000000819107825 */ /* 0x100fe200078e0014 */
[----:B------:R-:W2:Y:S03]  /*0400*/  LDG.E.64 R18, desc[UR6][R12.64+0x30] ;  /* 0x000030060c127981 */ /* 0x000ea6000c1e1b00 */
[----:B------:R-:W-:-:S02]  /*0410*/  IMAD.WIDE.U32 R20, R26, 0x8, R20 ;  /* 0x000000081a147825 */ /* 0x000fc400078e0014 */
[----:B------:R-:W2:Y:S04]  /*0420*/  LDG.E.64 R16, desc[UR6][R16.64] ;  /* 0x0000000610107981 */ /* 0x000ea8000c1e1b00 */
[----:B------:R-:W3:Y:S01]  /*0430*/  LDG.E.64 R20, desc[UR6][R20.64] ;  /* 0x0000000614147981 */ /* 0x000ee2000c1e1b00 */
[----:B------:R-:W-:Y:S01]  /*0440*/  ISETP.NE.AND P1, PT, R2, RZ, PT ;  /* 0x000000ff0200720c */ /* 0x000fe20003f25270 */
[----:B------:R-:W-:Y:S01]  /*0450*/  VIADD R0, R0, 0x8 ;  /* 0x0000000800007836 */ /* 0x000fe20000000000 */
[C---:B------:R-:W-:Y:S01]  /*0460*/  LEA R8, R3.reuse, R8, 0x3 ;  /* 0x0000000803087211 */ /* 0x040fe200078e18ff */
[C---:B------:R-:W-:Y:S01]  /*0470*/  IMAD R9, R3.reuse, 0x8, R9 ;  /* 0x0000000803097824 */ /* 0x040fe200078e0209 */
[C---:B------:R-:W-:Y:S01]  /*0480*/  LEA R10, R3.reuse, R10, 0x3 ;  /* 0x0000000a030a7211 */ /* 0x040fe200078e18ff */
[C---:B------:R-:W-:Y:S01]  /*0490*/  IMAD R26, R3.reuse, 0x8, R26 ;  /* 0x00000008031a7824 */ /* 0x040fe200078e021a */
[----:B------:R-:W-:-:S02]  /*04a0*/  LEA R11, R3, R11, 0x3 ;  /* 0x0000000b030b7211 */ /* 0x000fc400078e18ff */
[C---:B------:R-:W-:Y:S02]  /*04b0*/  LEA R24, R3.reuse, R24, 0x3 ;  /* 0x0000001803187211 */ /* 0x040fe400078e18ff */
[C---:B------:R-:W-:Y:S02]  /*04c0*/  LEA R25, R3.reuse, R25, 0x3 ;  /* 0x0000001903197211 */ /* 0x040fe400078e18ff */
[----:B------:R-:W-:Y:S01]  /*04d0*/  LEA R27, R3, R27, 0x3 ;  /* 0x0000001b031b7211 */ /* 0x000fe200078e18ff */
[----:B--2---:R-:W-:-:S08]  /*04e0*/  DFMA R14, R18, R16, R14 ;  /* 0x00000010120e722b */ /* 0x004fd0000000000e */
[----:B---3--:R-:W-:Y:S01]  /*04f0*/  DFMA R22, R22, R20, R14 ;  /* 0x000000141616722b */ /* 0x008fe2000000000e */
[----:B------:R-:W-:Y:S10]  /*0500*/  @P1 BRA `(.L_x_18) ;  /* 0xfffffffc00441947 */ /* 0x000ff4000383ffff */
.L_x_17:
[----:B------:R-:W-:Y:S05]  /*0510*/  @!P0 BRA `(.L_x_19) ;  /* 0x0000000000e48947 */ /* 0x000fea0003800000 */
[----:B------:R-:W-:Y:S02]  /*0520*/  ISETP.GE.U32.AND P0, PT, R5, 0x4, PT ;  /* 0x000000040500780c */ /* 0x000fe40003f06070 */
[----:B------:R-:W-:-:S04]  /*0530*/  LOP3.LUT R0, R3, 0x3, RZ, 0xc0, !PT ;  /* 0x0000000303007812 */ /* 0x000fc800078ec0ff */
[----:B------:R-:W-:-:S07]  /*0540*/  ISETP.NE.AND P1, PT, R0, RZ, PT ;  /* 0x000000ff0000720c */ /* 0x000fce0003f25270 */
[----:B------:R-:W-:Y:S06]  /*0550*/  @!P0 BRA `(.L_x_20) ;  /* 0x0000000000648947 */ /* 0x000fec0003800000 */
[----:B------:R-:W1:Y:S01]  /*0560*/  LDC.64 R24, c[0x0][0x388] ;  /* 0x0000e200ff187b82 */ /* 0x000e620000000a00 */
[----:B------:R-:W-:Y:S01]  /*0570*/  IADD3 R5, PT, PT, R7, R6, RZ ;  /* 0x0000000607057210 */ /* 0x000fe20007ffe0ff */
[----:B------:R-:W-:-:S06]  /*0580*/  IMAD R2, R6, R3, R4 ;  /* 0x0000000306027224 */ /* 0x000fcc00078e0204 */
[----:B------:R-:W2:Y:S01]  /*0590*/  LDC.64 R20, c[0x0][0x380] ;  /* 0x0000e000ff147b82 */ /* 0x000ea20000000a00 */
[C---:B-1----:R-:W-:Y:S01]  /*05a0*/  IMAD.WIDE.U32 R10, R2.reuse, 0x8, R24 ;  /* 0x00000008020a7825 */ /* 0x042fe200078e0018 */
[----:B------:R-:W-:-:S05]  /*05b0*/  IADD3 R2, PT, PT, R2, R3, RZ ;  /* 0x0000000302027210 */ /* 0x000fca0007ffe0ff */
[----:B0-----:R-:W3:Y:S01]  /*05c0*/  LDG.E.64 R10, desc[UR6][R10.64] ;  /* 0x000000060a0a7981 */ /* 0x001ee2000c1e1b00 */
[----:B--2---:R-:W-:-:S05]  /*05d0*/  IMAD.WIDE R20, R5, 0x8, R20 ;  /* 0x0000000805147825 */ /* 0x004fca00078e0214 */
[----:B------:R-:W3:Y:S01]  /*05e0*/  LDG.E.64 R8, desc[UR6][R20.64] ;  /* 0x0000000614087981 */ /* 0x000ee2000c1e1b00 */
[----:B------:R-:W-:-:S03]  /*05f0*/  IMAD.WIDE.U32 R14, R2, 0x8, R24 ;  /* 0x00000008020e7825 */ /* 0x000fc600078e0018 */
[----:B------:R-:W2:Y:S01]  /*0600*/  LDG.E.64 R12, desc[UR6][R20.64+0x8] ;  /* 0x00000806140c7981 */ /* 0x000ea2000c1e1b00 */
[----:B------:R-:W-:-:S03]  /*0610*/  IMAD.IADD R2, R2, 0x1, R3 ;  /* 0x0000000102027824 */ /* 0x000fc600078e0203 */
[----:B------:R-:W2:Y:S01]  /*0620*/  LDG.E.64 R14, desc[UR6][R14.64] ;  /* 0x000000060e0e7981 */ /* 0x000ea2000c1e1b00 */
[C-C-:B------:R-:W-:Y:S01]  /*0630*/  IMAD.WIDE.U32 R18, R2.reuse, 0x8, R24.reuse ;  /* 0x0000000802127825 */ /* 0x140fe200078e0018 */
[----:B------:R-:W-:Y:S02]  /*0640*/  IADD3 R5, PT, PT, R2, R3, RZ ;  /* 0x0000000302057210 */ /* 0x000fe40007ffe0ff */
[----:B------:R-:W4:Y:S04]  /*0650*/  LDG.E.64 R16, desc[UR6][R20.64+0x10] ;  /* 0x0000100614107981 */ /* 0x000f28000c1e1b00 */
[----:B------:R-:W4:Y:S01]  /*0660*/  LDG.E.64 R18, desc[UR6][R18.64] ;  /* 0x0000000612127981 */ /* 0x000f22000c1e1b00 */
[----:B------:R-:W-:-:S03]  /*0670*/  IMAD.WIDE.U32 R24, R5, 0x8, R24 ;  /* 0x0000000805187825 */ /* 0x000fc600078e0018 */
[----:B------:R-:W5:Y:S04]  /*0680*/  LDG.E.64 R26, desc[UR6][R20.64+0x18] ;  /* 0x00001806141a7981 */ /* 0x000f68000c1e1b00 */
[----:B------:R-:W5:Y:S01]  /*0690*/  LDG.E.64 R24, desc[UR6][R24.64] ;  /* 0x0000000618187981 */ /* 0x000f62000c1e1b00 */
[----:B------:R-:W-:Y:S01]  /*06a0*/  IADD3 R6, PT, PT, R6, 0x4, RZ ;  /* 0x0000000406067810 */ /* 0x000fe20007ffe0ff */
[----:B---3--:R-:W-:-:S08]  /*06b0*/  DFMA R8, R8, R10, R22 ;  /* 0x0000000a0808722b */ /* 0x008fd00000000016 */
[----:B--2---:R-:W-:-:S08]  /*06c0*/  DFMA R8, R12, R14, R8 ;  /* 0x0000000e0c08722b */ /* 0x004fd00000000008 */
[----:B----4-:R-:W-:-:S08]  /*06d0*/  DFMA R8, R16, R18, R8 ;  /* 0x000000121008722b */ /* 0x010fd00000000008 */
[----:B-----5:R-:W-:-:S11]  /*06e0*/  DFMA R22, R26, R24, R8 ;  /* 0x000000181a16722b */ /* 0x020fd60000000008 */
.L_x_20:
[----:B------:R-:W-:Y:S05]  /*06f0*/  @!P1 BRA `(.L_x_19) ;  /* 0x00000000006c9947 */ /* 0x000fea0003800000 */
[----:B------:R-:W1:Y:S01]  /*0700*/  LDC.64 R16, c[0x0][0x388] ;  /* 0x0000e200ff107b82 */ /* 0x000e620000000a00 */
[----:B------:R-:W-:Y:S02]  /*0710*/  ISETP.NE.AND P0, PT, R0, 0x1, PT ;  /* 0x000000010000780c */ /* 0x000fe40003f05270 */
[----:B------:R-:W-:-:S04]  /*0720*/  LOP3.LUT R2, R3, 0x1, RZ, 0xc0, !PT ;  /* 0x0000000103027812 */ /* 0x000fc800078ec0ff */
[----:B------:R-:W-:Y:S01]  /*0730*/  ISETP.NE.U32.AND P1, PT, R2, 0x1, PT ;  /* 0x000000010200780c */ /* 0x000fe20003f25070 */
[----:B------:R-:W2:Y:S06]  /*0740*/  LDC.64 R18, c[0x0][0x380] ;  /* 0x0000e000ff127b82 */ /* 0x000eac0000000a00 */
[----:B------:R-:W-:Y:S01]  /*0750*/  @P0 IMAD R0, R6, R3, R4 ;  /* 0x0000000306000224 */ /* 0x000fe200078e0204 */
[----:B------:R-:W-:Y:S01]  /*0760*/  @P0 IADD3 R5, PT, PT, R7, R6, RZ ;  /* 0x0000000607050210 */ /* 0x000fe20007ffe0ff */
[----:B------:R-:W3:Y:S08]  /*0770*/  LDC.64 R14, c[0x0][0x380] ;  /* 0x0000e000ff0e7b82 */ /* 0x000ef00000000a00 */
[----:B------:R-:W4:Y:S01]  /*0780*/  LDC.64 R12, c[0x0][0x388] ;  /* 0x0000e200ff0c7b82 */ /* 0x000f220000000a00 */
[----:B-1----:R-:W-:Y:S01]  /*0790*/  @P0 IMAD.WIDE.U32 R8, R0, 0x8, R16 ;  /* 0x0000000800080825 */ /* 0x002fe200078e0010 */
[----:B------:R-:W-:-:S05]  /*07a0*/  @P0 IADD3 R6, PT, PT, R6, 0x2, RZ ;  /* 0x0000000206060810 */ /* 0x000fca0007ffe0ff */
[----:B0-----:R-:W5:Y:S01]  /*07b0*/  @P0 LDG.E.64 R8, desc[UR6][R8.64] ;  /* 0x0000000608080981 */ /* 0x001f62000c1e1b00 */
[----:B--2---:R-:W-:-:S04]  /*07c0*/  @P0 IMAD.WIDE R18, R5, 0x8, R18 ;  /* 0x0000000805120825 */ /* 0x004fc800078e0212 */
[----:B------:R-:W-:Y:S01]  /*07d0*/  @P0 IMAD.IADD R5, R0, 0x1, R3 ;  /* 0x0000000100050824 */ /* 0x000fe200078e0203 */
[----:B------:R-:W5:Y:S03]  /*07e0*/  @P0 LDG.E.64 R10, desc[UR6][R18.64] ;  /* 0x00000006120a0981 */ /* 0x000f66000c1e1b00 */
[----:B------:R-:W-:Y:S01]  /*07f0*/  @P0 IMAD.WIDE.U32 R16, R5, 0x8, R16 ;  /* 0x0000000805100825 */ /* 0x000fe200078e0010 */
[----:B------:R-:W-:-:S03]  /*0800*/  @!P1 IADD3 R5, PT, PT, R7, R6, RZ ;  /* 0x0000000607059210 */ /* 0x000fc60007ffe0ff */
[----:B------:R-:W-:Y:S02]  /*0810*/  @!P1 IMAD R21, R6, R3, R4 ;  /* 0x0000000306159224 */ /* 0x000fe400078e0204 */
[----:B------:R-:W2:Y:S01]  /*0820*/  @P0 LDG.E.64 R2, desc[UR6][R18.64+0x8] ;  /* 0x0000080612020981 */ /* 0x000ea2000c1e1b00 */
[----:B---3--:R-:W-:-:S03]  /*0830*/  @!P1 IMAD.WIDE R14, R5, 0x8, R14 ;  /* 0x00000008050e9825 */ /* 0x008fc600078e020e */
[----:B------:R-:W2:Y:S01]  /*0840*/  @P0 LDG.E.64 R16, desc[UR6][R16.64] ;  /* 0x0000000610100981 */ /* 0x000ea2000c1e1b00 */
[----:B----4-:R-:W-:-:S03]  /*0850*/  @!P1 IMAD.WIDE.U32 R12, R21, 0x8, R12 ;  /* 0x00000008150c9825 */ /* 0x010fc600078e000c */
[----:B------:R-:W3:Y:S04]  /*0860*/  @!P1 LDG.E.64 R14, desc[UR6][R14.64] ;  /* 0x000000060e0e9981 */ /* 0x000ee8000c1e1b00 */
[----:B------:R-:W3:Y:S01]  /*0870*/  @!P1 LDG.E.64 R12, desc[UR6][R12.64] ;  /* 0x000000060c0c9981 */ /* 0x000ee2000c1e1b00 */
[----:B-----5:R-:W-:-:S08]  /*0880*/  @P0 DFMA R8, R10, R8, R22 ;  /* 0x000000080a08022b */ /* 0x020fd00000000016 */
[----:B--2---:R-:W-:-:S08]  /*0890*/  @P0 DFMA R22, R2, R16, R8 ;  /* 0x000000100216022b */ /* 0x004fd00000000008 */
[----:B---3--:R-:W-:-:S11]  /*08a0*/  @!P1 DFMA R22, R14, R12, R22 ;  /* 0x0000000c0e16922b */ /* 0x008fd60000000016 */
.L_x_19:
[----:B------:R-:W1:Y:S01]  /*08b0*/  LDC.64 R2, c[0x0][0x390] ;  /* 0x0000e400ff027b82 */ /* 0x000e620000000a00 */
[----:B------:R-:W-:-:S05]  /*08c0*/  IADD3 R7, PT, PT, R4, R7, RZ ;  /* 0x0000000704077210 */ /* 0x000fca0007ffe0ff */
[----:B-1----:R-:W-:-:S05]  /*08d0*/  IMAD.WIDE R2, R7, 0x8, R2 ;  /* 0x0000000807027825 */ /* 0x002fca00078e0202 */
[----:B0-----:R-:W-:Y:S01]  /*08e0*/  STG.E.64 desc[UR6][R2.64], R22 ;  /* 0x0000001602007986 */ /* 0x001fe2000c101b06 */
[----:B------:R-:W-:Y:S05]  /*08f0*/  EXIT ;  /* 0x000000000000794d */ /* 0x000fea0003800000 */
.L_x_21:
        /* <DEDUP_REMOVED lines=16> */
.L_x_25:


//--------------------- .nv.shared._Z20matrixMultiplySharedPdS_S_iiiiii --------------------------
	.section	.nv.shared._Z20matrixMultiplySharedPdS_S_iiiiii,"aw",@nobits
	.sectionflags	@""
	.align	8
.nv.shared._Z20matrixMultiplySharedPdS_S_iiiiii:
	.zero		17408


//--------------------- .nv.shared.reserved.0     --------------------------
	.section	.nv.shared.reserved.0,"aw",@nobits
	.weak		__nv_reservedSMEM_offset_0_alias
	.size		__nv_reservedSMEM_offset_0_alias, 0, 64
	.other		__nv_reservedSMEM_offset_0_alias,@"STO_CUDA_RESERVED_SHARED STV_DEFAULT"
__nv_reservedSMEM_offset_0_alias:
	.zero		0
	.zero		64


//--------------------- .nv.shared._Z19GPU_block_MatrixMulPdS_S_i --------------------------
	.section	.nv.shared._Z19GPU_block_MatrixMulPdS_S_i,"aw",@nobits
	.sectionflags	@""
	.align	8
.nv.shared._Z19GPU_block_MatrixMulPdS_S_i:
	.zero		17408


//--------------------- .nv.constant0._Z20matrixMultiplySharedPdS_S_iiiiii --------------------------
	.section	.nv.constant0._Z20matrixMultiplySharedPdS_S_iiiiii,"a",@progbits
	.sectionflags	@""
	.align	4
.nv.constant0._Z20matrixMultiplySharedPdS_S_iiiiii:
	.zero		944


//--------------------- .nv.constant0._Z19GPU_block_MatrixMulPdS_S_i --------------------------
	.section	.nv.constant0._Z19GPU_block_MatrixMulPdS_S_i,"a",@progbits
	.sectionflags	@""
	.align	4
.nv.constant0._Z19GPU_block_MatrixMulPdS_S_i:
	.zero		924


//--------------------- .nv.constant0._Z19GPU_naive_MatrixMulPdS_S_i --------------------------
	.section	.nv.constant0._Z19GPU_naive_MatrixMulPdS_S_i,"a",@progbits
	.sectionflags	@""
	.align	4
.nv.constant0._Z19GPU_naive_MatrixMulPdS_S_i:
	.zero		924


//--------------------- SYMBOLS --------------------------

	.type		.nv.reservedSmem.offset0,@object
	.size		.nv.reservedSmem.offset0,0x4
	.type		.nv.reservedSmem.cap,@object
	.size		.nv.reservedSmem.cap,0x4
